//
// Generated by NVIDIA NVVM Compiler
//
// Compiler Build ID: CL-36424714
// Cuda compilation tools, release 13.0, V13.0.88
// Based on NVVM 20.0.0
//

.version 9.0
.target sm_100
.address_size 64

	// .globl	_Z21RMSNormBackwardKernelPfS_PKfS1_S1_S1_iii
.global .align 1 .b8 _ZN34_INTERNAL_8778daa1_4_k_cu_c6b8e9a64cuda3std3__436_GLOBAL__N__8778daa1_4_k_cu_c6b8e9a66ignoreE[1];
.global .align 1 .b8 _ZN34_INTERNAL_8778daa1_4_k_cu_c6b8e9a64cuda3std3__45__cpo5beginE[1];
.global .align 1 .b8 _ZN34_INTERNAL_8778daa1_4_k_cu_c6b8e9a64cuda3std3__45__cpo3endE[1];
.global .align 1 .b8 _ZN34_INTERNAL_8778daa1_4_k_cu_c6b8e9a64cuda3std3__45__cpo6cbeginE[1];
.global .align 1 .b8 _ZN34_INTERNAL_8778daa1_4_k_cu_c6b8e9a64cuda3std3__45__cpo4cendE[1];
.global .align 1 .b8 _ZN34_INTERNAL_8778daa1_4_k_cu_c6b8e9a64cuda3std3__419piecewise_constructE[1];
.global .align 1 .b8 _ZN34_INTERNAL_8778daa1_4_k_cu_c6b8e9a64cuda3std3__48in_placeE[1];
.global .align 1 .b8 _ZN34_INTERNAL_8778daa1_4_k_cu_c6b8e9a64cuda3std6ranges3__45__cpo4swapE[1];
.global .align 1 .b8 _ZN34_INTERNAL_8778daa1_4_k_cu_c6b8e9a64cuda3std6ranges3__45__cpo9iter_moveE[1];
.global .align 1 .b8 _ZN34_INTERNAL_8778daa1_4_k_cu_c6b8e9a64cuda3std6ranges3__45__cpo7advanceE[1];

.visible .entry _Z21RMSNormBackwardKernelPfS_PKfS1_S1_S1_iii(
	.param .u64 .ptr .align 1 _Z21RMSNormBackwardKernelPfS_PKfS1_S1_S1_iii_param_0,
	.param .u64 .ptr .align 1 _Z21RMSNormBackwardKernelPfS_PKfS1_S1_S1_iii_param_1,
	.param .u64 .ptr .align 1 _Z21RMSNormBackwardKernelPfS_PKfS1_S1_S1_iii_param_2,
	.param .u64 .ptr .align 1 _Z21RMSNormBackwardKernelPfS_PKfS1_S1_S1_iii_param_3,
	.param .u64 .ptr .align 1 _Z21RMSNormBackwardKernelPfS_PKfS1_S1_S1_iii_param_4,
	.param .u64 .ptr .align 1 _Z21RMSNormBackwardKernelPfS_PKfS1_S1_S1_iii_param_5,
	.param .u32 _Z21RMSNormBackwardKernelPfS_PKfS1_S1_S1_iii_param_6,
	.param .u32 _Z21RMSNormBackwardKernelPfS_PKfS1_S1_S1_iii_param_7,
	.param .u32 _Z21RMSNormBackwardKernelPfS_PKfS1_S1_S1_iii_param_8
)
{
	.reg .pred 	%p<27>;
	.reg .b32 	%r<92>;
	.reg .b32 	%f<296>;
	.reg .b64 	%rd<99>;

	ld.param.u64 	%rd37, [_Z21RMSNormBackwardKernelPfS_PKfS1_S1_S1_iii_param_0];
	ld.param.u64 	%rd38, [_Z21RMSNormBackwardKernelPfS_PKfS1_S1_S1_iii_param_1];
	ld.param.u64 	%rd34, [_Z21RMSNormBackwardKernelPfS_PKfS1_S1_S1_iii_param_2];
	ld.param.u64 	%rd35, [_Z21RMSNormBackwardKernelPfS_PKfS1_S1_S1_iii_param_3];
	ld.param.u64 	%rd39, [_Z21RMSNormBackwardKernelPfS_PKfS1_S1_S1_iii_param_4];
	ld.param.u64 	%rd36, [_Z21RMSNormBackwardKernelPfS_PKfS1_S1_S1_iii_param_5];
	ld.param.u32 	%r27, [_Z21RMSNormBackwardKernelPfS_PKfS1_S1_S1_iii_param_6];
	ld.param.u32 	%r28, [_Z21RMSNormBackwardKernelPfS_PKfS1_S1_S1_iii_param_7];
	ld.param.u32 	%r26, [_Z21RMSNormBackwardKernelPfS_PKfS1_S1_S1_iii_param_8];
	cvta.to.global.u64 	%rd1, %rd38;
	cvta.to.global.u64 	%rd2, %rd37;
	cvta.to.global.u64 	%rd3, %rd39;
	mov.u32 	%r1, %ctaid.x;
	mul.lo.s32 	%r29, %r28, %r27;
	setp.ge.s32 	%p1, %r1, %r29;
	@%p1 bra 	$L__BB0_26;
	cvta.to.global.u64 	%rd40, %rd36;
	cvta.to.global.u64 	%rd4, %rd34;
	cvta.to.global.u64 	%rd5, %rd35;
	mul.lo.s32 	%r30, %r26, %r1;
	cvt.s64.s32 	%rd6, %r30;
	mul.wide.u32 	%rd41, %r1, 4;
	add.s64 	%rd42, %rd40, %rd41;
	ld.global.f32 	%f1, [%rd42];
	mov.u32 	%r2, %tid.x;
	shl.b32 	%r91, %r2, 2;
	setp.ge.s32 	%p2, %r91, %r26;
	mov.f32 	%f295, 0f00000000;
	@%p2 bra 	$L__BB0_10;
	not.b32 	%r31, %r91;
	add.s32 	%r4, %r26, %r31;
	shr.u32 	%r32, %r4, 10;
	add.s32 	%r5, %r32, 1;
	setp.lt.u32 	%p3, %r4, 3072;
	mov.f32 	%f295, 0f00000000;
	mov.u32 	%r87, %r91;
	@%p3 bra 	$L__BB0_5;
	and.b32  	%r33, %r5, 8388604;
	neg.s32 	%r85, %r33;
	mul.wide.u32 	%rd43, %r2, 16;
	shl.b64 	%rd44, %rd6, 2;
	add.s64 	%rd45, %rd43, %rd44;
	add.s64 	%rd46, %rd45, 8192;
	add.s64 	%rd93, %rd5, %rd46;
	add.s64 	%rd47, %rd43, %rd3;
	add.s64 	%rd92, %rd47, 8192;
	add.s64 	%rd91, %rd4, %rd46;
	mov.f32 	%f295, 0f00000000;
	mov.u32 	%r87, %r91;
$L__BB0_4:
	.pragma "nounroll";
	ld.global.v4.f32 	{%f16, %f17, %f18, %f19}, [%rd93+-8192];
	ld.global.v4.f32 	{%f20, %f21, %f22, %f23}, [%rd92+-8192];
	ld.global.v4.f32 	{%f24, %f25, %f26, %f27}, [%rd91+-8192];
	mul.f32 	%f28, %f16, %f20;
	mul.f32 	%f29, %f17, %f21;
	mul.f32 	%f30, %f29, %f25;
	fma.rn.f32 	%f31, %f28, %f24, %f30;
	mul.f32 	%f32, %f18, %f22;
	fma.rn.f32 	%f33, %f32, %f26, %f31;
	mul.f32 	%f34, %f19, %f23;
	fma.rn.f32 	%f35, %f34, %f27, %f33;
	add.f32 	%f36, %f295, %f35;
	ld.global.v4.f32 	{%f37, %f38, %f39, %f40}, [%rd93+-4096];
	ld.global.v4.f32 	{%f41, %f42, %f43, %f44}, [%rd92+-4096];
	ld.global.v4.f32 	{%f45, %f46, %f47, %f48}, [%rd91+-4096];
	mul.f32 	%f49, %f37, %f41;
	mul.f32 	%f50, %f38, %f42;
	mul.f32 	%f51, %f50, %f46;
	fma.rn.f32 	%f52, %f49, %f45, %f51;
	mul.f32 	%f53, %f39, %f43;
	fma.rn.f32 	%f54, %f53, %f47, %f52;
	mul.f32 	%f55, %f40, %f44;
	fma.rn.f32 	%f56, %f55, %f48, %f54;
	add.f32 	%f57, %f36, %f56;
	ld.global.v4.f32 	{%f58, %f59, %f60, %f61}, [%rd93];
	ld.global.v4.f32 	{%f62, %f63, %f64, %f65}, [%rd92];
	ld.global.v4.f32 	{%f66, %f67, %f68, %f69}, [%rd91];
	mul.f32 	%f70, %f58, %f62;
	mul.f32 	%f71, %f59, %f63;
	mul.f32 	%f72, %f71, %f67;
	fma.rn.f32 	%f73, %f70, %f66, %f72;
	mul.f32 	%f74, %f60, %f64;
	fma.rn.f32 	%f75, %f74, %f68, %f73;
	mul.f32 	%f76, %f61, %f65;
	fma.rn.f32 	%f77, %f76, %f69, %f75;
	add.f32 	%f78, %f57, %f77;
	ld.global.v4.f32 	{%f79, %f80, %f81, %f82}, [%rd93+4096];
	ld.global.v4.f32 	{%f83, %f84, %f85, %f86}, [%rd92+4096];
	ld.global.v4.f32 	{%f87, %f88, %f89, %f90}, [%rd91+4096];
	mul.f32 	%f91, %f79, %f83;
	mul.f32 	%f92, %f80, %f84;
	mul.f32 	%f93, %f92, %f88;
	fma.rn.f32 	%f94, %f91, %f87, %f93;
	mul.f32 	%f95, %f81, %f85;
	fma.rn.f32 	%f96, %f95, %f89, %f94;
	mul.f32 	%f97, %f82, %f86;
	fma.rn.f32 	%f98, %f97, %f90, %f96;
	add.f32 	%f295, %f78, %f98;
	add.s32 	%r87, %r87, 4096;
	add.s32 	%r85, %r85, 4;
	add.s64 	%rd93, %rd93, 16384;
	add.s64 	%rd92, %rd92, 16384;
	add.s64 	%rd91, %rd91, 16384;
	setp.ne.s32 	%p4, %r85, 0;
	@%p4 bra 	$L__BB0_4;
$L__BB0_5:
	shr.u32 	%r35, %r4, 10;
	add.s32 	%r36, %r35, 1;
	and.b32  	%r34, %r36, 3;
	setp.eq.s32 	%p5, %r34, 0;
	@%p5 bra 	$L__BB0_10;
	setp.eq.s32 	%p6, %r34, 1;
	@%p6 bra 	$L__BB0_8;
	shl.b64 	%rd48, %rd6, 2;
	add.s64 	%rd49, %rd5, %rd48;
	mul.wide.u32 	%rd50, %r87, 4;
	add.s64 	%rd51, %rd49, %rd50;
	ld.global.v4.f32 	{%f100, %f101, %f102, %f103}, [%rd51];
	add.s64 	%rd52, %rd3, %rd50;
	ld.global.v4.f32 	{%f104, %f105, %f106, %f107}, [%rd52];
	add.s64 	%rd53, %rd4, %rd48;
	add.s64 	%rd54, %rd53, %rd50;
	ld.global.v4.f32 	{%f108, %f109, %f110, %f111}, [%rd54];
	mul.f32 	%f112, %f100, %f104;
	mul.f32 	%f113, %f101, %f105;
	mul.f32 	%f114, %f113, %f109;
	fma.rn.f32 	%f115, %f112, %f108, %f114;
	mul.f32 	%f116, %f102, %f106;
	fma.rn.f32 	%f117, %f116, %f110, %f115;
	mul.f32 	%f118, %f103, %f107;
	fma.rn.f32 	%f119, %f118, %f111, %f117;
	add.f32 	%f120, %f295, %f119;
	ld.global.v4.f32 	{%f121, %f122, %f123, %f124}, [%rd51+4096];
	ld.global.v4.f32 	{%f125, %f126, %f127, %f128}, [%rd52+4096];
	ld.global.v4.f32 	{%f129, %f130, %f131, %f132}, [%rd54+4096];
	mul.f32 	%f133, %f121, %f125;
	mul.f32 	%f134, %f122, %f126;
	mul.f32 	%f135, %f134, %f130;
	fma.rn.f32 	%f136, %f133, %f129, %f135;
	mul.f32 	%f137, %f123, %f127;
	fma.rn.f32 	%f138, %f137, %f131, %f136;
	mul.f32 	%f139, %f124, %f128;
	fma.rn.f32 	%f140, %f139, %f132, %f138;
	add.f32 	%f295, %f120, %f140;
	add.s32 	%r87, %r87, 2048;
$L__BB0_8:
	and.b32  	%r37, %r4, 1024;
	setp.ne.s32 	%p7, %r37, 0;
	@%p7 bra 	$L__BB0_10;
	shl.b64 	%rd55, %rd6, 2;
	add.s64 	%rd56, %rd5, %rd55;
	mul.wide.u32 	%rd57, %r87, 4;
	add.s64 	%rd58, %rd56, %rd57;
	ld.global.v4.f32 	{%f141, %f142, %f143, %f144}, [%rd58];
	add.s64 	%rd59, %rd3, %rd57;
	ld.global.v4.f32 	{%f145, %f146, %f147, %f148}, [%rd59];
	add.s64 	%rd60, %rd4, %rd55;
	add.s64 	%rd61, %rd60, %rd57;
	ld.global.v4.f32 	{%f149, %f150, %f151, %f152}, [%rd61];
	mul.f32 	%f153, %f141, %f145;
	mul.f32 	%f154, %f142, %f146;
	mul.f32 	%f155, %f154, %f150;
	fma.rn.f32 	%f156, %f153, %f149, %f155;
	mul.f32 	%f157, %f143, %f147;
	fma.rn.f32 	%f158, %f157, %f151, %f156;
	mul.f32 	%f159, %f144, %f148;
	fma.rn.f32 	%f160, %f159, %f152, %f158;
	add.f32 	%f295, %f295, %f160;
$L__BB0_10:
	// begin inline asm
	{
	 .reg .u32 start;
	 .reg .u64 extended;
	 mov.u32 start, %reserved_smem_offset_1;
	 cvt.u64.u32 extended, start;
	 cvta.shared.u64 %rd62, extended;
	}
	// end inline asm
	mov.u32 	%r38, %tid.y;
	mov.u32 	%r39, %tid.z;
	mov.u32 	%r40, %ntid.x;
	mov.u32 	%r41, %ntid.y;
	mad.lo.s32 	%r42, %r39, %r41, %r38;
	mad.lo.s32 	%r14, %r42, %r40, %r2;
	bar.warp.sync 	-1;
	and.b32  	%r15, %r14, 31;
	setp.ne.s32 	%p8, %r15, 0;
	@%p8 bra 	$L__BB0_12;
	add.s64 	%rd63, %rd62, 8;
	shr.u32 	%r44, %r14, 5;
	mov.b32 	%r45, 1;
	shl.b32 	%r46, %r45, %r44;
	not.b32 	%r43, %r46;
	// begin inline asm
	red.and.release.cta.b32 [%rd63],%r43;
	// end inline asm
$L__BB0_12:
	setp.ne.s32 	%p9, %r15, 0;
	barrier.sync 	0;
	add.s64 	%rd17, %rd62, 8;
	shr.u32 	%r16, %r14, 5;
	mul.wide.u32 	%rd64, %r16, 8;
	add.s64 	%rd18, %rd62, %rd64;
	mov.b32 	%r48, %f295;
	shfl.sync.bfly.b32	%r49|%p10, %r48, 16, 31, -1;
	mov.b32 	%f161, %r49;
	add.f32 	%f162, %f295, %f161;
	mov.b32 	%r50, %f162;
	shfl.sync.bfly.b32	%r51|%p11, %r50, 8, 31, -1;
	mov.b32 	%f163, %r51;
	add.f32 	%f164, %f162, %f163;
	mov.b32 	%r52, %f164;
	shfl.sync.bfly.b32	%r53|%p12, %r52, 4, 31, -1;
	mov.b32 	%f165, %r53;
	add.f32 	%f166, %f164, %f165;
	mov.b32 	%r54, %f166;
	shfl.sync.bfly.b32	%r55|%p13, %r54, 2, 31, -1;
	mov.b32 	%f167, %r55;
	add.f32 	%f168, %f166, %f167;
	mov.b32 	%r56, %f168;
	shfl.sync.bfly.b32	%r57|%p14, %r56, 1, 31, -1;
	mov.b32 	%f169, %r57;
	add.f32 	%f170, %f168, %f169;
	st.f32 	[%rd18+32], %f170;
	mov.b32 	%r58, 1;
	shl.b32 	%r17, %r58, %r16;
	and.b32  	%r59, %r16, 134217720;
	mov.b32 	%r60, 255;
	shl.b32 	%r18, %r60, %r59;
	bar.warp.sync 	-1;
	mov.b32 	%r89, 0;
	@%p9 bra 	$L__BB0_14;
	// begin inline asm
	atom.or.acq_rel.cta.b32 %r89,[%rd17],%r17;
	// end inline asm
$L__BB0_14:
	shfl.sync.idx.b32	%r63|%p15, %r89, 0, 31, -1;
	or.b32  	%r64, %r63, %r17;
	and.b32  	%r65, %r64, %r18;
	setp.eq.s32 	%p16, %r65, %r18;
	@%p16 bra 	$L__BB0_16;
$L__BB0_15:
	// begin inline asm
	ld.acquire.cta.u32 %r66,[%rd17];
	// end inline asm
	and.b32  	%r67, %r66, %r17;
	setp.eq.s32 	%p17, %r67, 0;
	@%p17 bra 	$L__BB0_20;
	bra.uni 	$L__BB0_15;
$L__BB0_16:
	and.b32  	%r68, %r14, 24;
	setp.ne.s32 	%p18, %r68, 0;
	@%p18 bra 	$L__BB0_18;
	and.b32  	%r70, %r14, 7;
	and.b32  	%r71, %r16, 33554424;
	or.b32  	%r72, %r71, %r70;
	mul.wide.u32 	%rd67, %r72, 8;
	add.s64 	%rd68, %rd62, %rd67;
	ld.f32 	%f171, [%rd68+32];
	// begin inline asm
	mov.u32 %r69, %laneid;
	// end inline asm
	and.b32  	%r73, %r69, -8;
	mov.b32 	%r74, 255;
	shl.b32 	%r75, %r74, %r73;
	mov.b32 	%r76, %f171;
	shfl.sync.bfly.b32	%r77|%p19, %r76, 4, 6175, %r75;
	mov.b32 	%f172, %r77;
	add.f32 	%f173, %f171, %f172;
	mov.b32 	%r78, %f173;
	shfl.sync.bfly.b32	%r79|%p20, %r78, 2, 6175, %r75;
	mov.b32 	%f174, %r79;
	add.f32 	%f175, %f173, %f174;
	mov.b32 	%r80, %f175;
	shfl.sync.bfly.b32	%r81|%p21, %r80, 1, 6175, %r75;
	mov.b32 	%f176, %r81;
	add.f32 	%f177, %f175, %f176;
	st.f32 	[%rd68+32], %f177;
$L__BB0_18:
	setp.ne.s32 	%p22, %r15, 0;
	bar.warp.sync 	-1;
	@%p22 bra 	$L__BB0_20;
	not.b32 	%r82, %r18;
	// begin inline asm
	red.and.release.cta.b32 [%rd17],%r82;
	// end inline asm
$L__BB0_20:
	setp.ge.s32 	%p23, %r91, %r26;
	ld.f32 	%f178, [%rd18+32];
	mul.f32 	%f179, %f1, %f178;
	mul.f32 	%f180, %f1, %f179;
	cvt.rn.f32.s32 	%f181, %r26;
	div.rn.f32 	%f11, %f180, %f181;
	@%p23 bra 	$L__BB0_26;
	not.b32 	%r83, %r91;
	add.s32 	%r21, %r26, %r83;
	and.b32  	%r84, %r21, 1024;
	setp.ne.s32 	%p24, %r84, 0;
	@%p24 bra 	$L__BB0_23;
	cvt.u64.u32 	%rd70, %r91;
	shl.b64 	%rd71, %rd6, 2;
	add.s64 	%rd72, %rd4, %rd71;
	mul.wide.u32 	%rd73, %r91, 4;
	add.s64 	%rd74, %rd72, %rd73;
	ld.global.v4.f32 	{%f182, %f183, %f184, %f185}, [%rd74];
	add.s64 	%rd75, %rd5, %rd71;
	add.s64 	%rd76, %rd75, %rd73;
	ld.global.v4.f32 	{%f186, %f187, %f188, %f189}, [%rd76];
	add.s64 	%rd77, %rd3, %rd73;
	ld.global.v4.f32 	{%f190, %f191, %f192, %f193}, [%rd77];
	mul.f32 	%f194, %f186, %f190;
	mul.f32 	%f195, %f11, %f182;
	sub.f32 	%f196, %f194, %f195;
	mul.f32 	%f197, %f1, %f196;
	mul.f32 	%f198, %f187, %f191;
	mul.f32 	%f199, %f11, %f183;
	sub.f32 	%f200, %f198, %f199;
	mul.f32 	%f201, %f1, %f200;
	mul.f32 	%f202, %f188, %f192;
	mul.f32 	%f203, %f11, %f184;
	sub.f32 	%f204, %f202, %f203;
	mul.f32 	%f205, %f1, %f204;
	mul.f32 	%f206, %f189, %f193;
	mul.f32 	%f207, %f11, %f185;
	sub.f32 	%f208, %f206, %f207;
	mul.f32 	%f209, %f1, %f208;
	add.s64 	%rd78, %rd70, %rd6;
	shl.b64 	%rd79, %rd78, 2;
	add.s64 	%rd80, %rd2, %rd79;
	st.global.v4.f32 	[%rd80], {%f197, %f201, %f205, %f209};
	mul.f32 	%f210, %f182, %f186;
	mul.f32 	%f211, %f1, %f210;
	mul.f32 	%f212, %f183, %f187;
	mul.f32 	%f213, %f1, %f212;
	mul.f32 	%f214, %f184, %f188;
	mul.f32 	%f215, %f1, %f214;
	mul.f32 	%f216, %f185, %f189;
	mul.f32 	%f217, %f1, %f216;
	add.s64 	%rd81, %rd1, %rd79;
	st.global.v4.f32 	[%rd81], {%f211, %f213, %f215, %f217};
	add.s32 	%r91, %r91, 1024;
$L__BB0_23:
	setp.lt.u32 	%p25, %r21, 1024;
	@%p25 bra 	$L__BB0_26;
	shl.b64 	%rd82, %rd6, 2;
	cvt.u64.u32 	%rd83, %r91;
	mul.wide.u32 	%rd84, %r91, 4;
	add.s64 	%rd85, %rd82, %rd84;
	add.s64 	%rd86, %rd85, 4096;
	add.s64 	%rd98, %rd4, %rd86;
	add.s64 	%rd87, %rd6, %rd83;
	shl.b64 	%rd88, %rd87, 2;
	add.s64 	%rd89, %rd88, 4096;
	add.s64 	%rd97, %rd1, %rd89;
	add.s64 	%rd96, %rd5, %rd86;
	add.s64 	%rd95, %rd2, %rd89;
	add.s64 	%rd90, %rd84, %rd3;
	add.s64 	%rd94, %rd90, 4096;
$L__BB0_25:
	ld.global.v4.f32 	{%f218, %f219, %f220, %f221}, [%rd98+-4096];
	ld.global.v4.f32 	{%f222, %f223, %f224, %f225}, [%rd96+-4096];
	ld.global.v4.f32 	{%f226, %f227, %f228, %f229}, [%rd94+-4096];
	mul.f32 	%f230, %f222, %f226;
	mul.f32 	%f231, %f11, %f218;
	sub.f32 	%f232, %f230, %f231;
	mul.f32 	%f233, %f1, %f232;
	mul.f32 	%f234, %f223, %f227;
	mul.f32 	%f235, %f11, %f219;
	sub.f32 	%f236, %f234, %f235;
	mul.f32 	%f237, %f1, %f236;
	mul.f32 	%f238, %f224, %f228;
	mul.f32 	%f239, %f11, %f220;
	sub.f32 	%f240, %f238, %f239;
	mul.f32 	%f241, %f1, %f240;
	mul.f32 	%f242, %f225, %f229;
	mul.f32 	%f243, %f11, %f221;
	sub.f32 	%f244, %f242, %f243;
	mul.f32 	%f245, %f1, %f244;
	st.global.v4.f32 	[%rd95+-4096], {%f233, %f237, %f241, %f245};
	mul.f32 	%f246, %f218, %f222;
	mul.f32 	%f247, %f1, %f246;
	mul.f32 	%f248, %f219, %f223;
	mul.f32 	%f249, %f1, %f248;
	mul.f32 	%f250, %f220, %f224;
	mul.f32 	%f251, %f1, %f250;
	mul.f32 	%f252, %f221, %f225;
	mul.f32 	%f253, %f1, %f252;
	st.global.v4.f32 	[%rd97+-4096], {%f247, %f249, %f251, %f253};
	ld.global.v4.f32 	{%f254, %f255, %f256, %f257}, [%rd98];
	ld.global.v4.f32 	{%f258, %f259, %f260, %f261}, [%rd96];
	ld.global.v4.f32 	{%f262, %f263, %f264, %f265}, [%rd94];
	mul.f32 	%f266, %f258, %f262;
	mul.f32 	%f267, %f11, %f254;
	sub.f32 	%f268, %f266, %f267;
	mul.f32 	%f269, %f1, %f268;
	mul.f32 	%f270, %f259, %f263;
	mul.f32 	%f271, %f11, %f255;
	sub.f32 	%f272, %f270, %f271;
	mul.f32 	%f273, %f1, %f272;
	mul.f32 	%f274, %f260, %f264;
	mul.f32 	%f275, %f11, %f256;
	sub.f32 	%f276, %f274, %f275;
	mul.f32 	%f277, %f1, %f276;
	mul.f32 	%f278, %f261, %f265;
	mul.f32 	%f279, %f11, %f257;
	sub.f32 	%f280, %f278, %f279;
	mul.f32 	%f281, %f1, %f280;
	st.global.v4.f32 	[%rd95], {%f269, %f273, %f277, %f281};
	mul.f32 	%f282, %f254, %f258;
	mul.f32 	%f283, %f1, %f282;
	mul.f32 	%f284, %f255, %f259;
	mul.f32 	%f285, %f1, %f284;
	mul.f32 	%f286, %f256, %f260;
	mul.f32 	%f287, %f1, %f286;
	mul.f32 	%f288, %f257, %f261;
	mul.f32 	%f289, %f1, %f288;
	st.global.v4.f32 	[%rd97], {%f283, %f285, %f287, %f289};
	add.s32 	%r91, %r91, 2048;
	add.s64 	%rd98, %rd98, 8192;
	add.s64 	%rd97, %rd97, 8192;
	add.s64 	%rd96, %rd96, 8192;
	add.s64 	%rd95, %rd95, 8192;
	add.s64 	%rd94, %rd94, 8192;
	setp.lt.s32 	%p26, %r91, %r26;
	@%p26 bra 	$L__BB0_25;
$L__BB0_26:
	ret;

}


// ===== COMPILED SASS (sm_100) =====

	.target	sm_100

	.elftype	@"ET_EXEC"


//--------------------- .note.nv.tkinfo           --------------------------
	.section	.note.nv.tkinfo,"",@"SHT_NOTE"
	.sectionflags	@"SHF_NOTE_NV_TKINFO"
	.tkinfo
        /*0018*/ 	.word	0x00000002
        /*0030*/ 	.string	""
        /*0030*/ 	.string	"ptxas"
        /*0030*/ 	.string	"Cuda compilation tools, release 13.0, V13.0.88"
        /*0030*/ 	.string	"Build cuda_13.0.r13.0/compiler.36424714_0"
        /*0030*/ 	.string	"-arch sm_100 -m 64 "



//--------------------- .note.nv.cuinfo           --------------------------
	.section	.note.nv.cuinfo,"",@"SHT_NOTE"
	.sectionflags	@"SHF_NOTE_NV_CUINFO"
        /*0018*/ 	.short	0x0002
        /*001a*/ 	.short	0x0064
        /*001c*/ 	.short	0x0082
	.zero		2


//--------------------- .nv.info                  --------------------------
	.section	.nv.info,"",@"SHT_CUDA_INFO"
	.align	4


	//----- nvinfo : EIATTR_REGCOUNT
	.align		4
        /*0000*/ 	.byte	0x04, 0x2f
        /*0002*/ 	.short	(.L_11 - .L_10)
	.align		4
.L_10:
        /*0004*/ 	.word	index@(_Z21RMSNormBackwardKernelPfS_PKfS1_S1_S1_iii)
        /*0008*/ 	.word	0x00000028


	//----- nvinfo : EIATTR_FRAME_SIZE
	.align		4
.L_11:
        /*000c*/ 	.byte	0x04, 0x11
        /*000e*/ 	.short	(.L_13 - .L_12)
	.align		4
.L_12:
        /*0010*/ 	.word	index@($__internal_0_$__cuda_sm3x_div_rn_noftz_f32_slowpath)
        /*0014*/ 	.word	0x00000000


	//----- nvinfo : EIATTR_FRAME_SIZE
	.align		4
.L_13:
        /*0018*/ 	.byte	0x04, 0x11
        /*001a*/ 	.short	(.L_15 - .L_14)
	.align		4
.L_14:
        /*001c*/ 	.word	index@(_Z21RMSNormBackwardKernelPfS_PKfS1_S1_S1_iii)
        /*0020*/ 	.word	0x00000000


	//----- nvinfo : EIATTR_MIN_STACK_SIZE
	.align		4
.L_15:
        /*0024*/ 	.byte	0x04, 0x12
        /*0026*/ 	.short	(.L_17 - .L_16)
	.align		4
.L_16:
        /*0028*/ 	.word	index@(_Z21RMSNormBackwardKernelPfS_PKfS1_S1_S1_iii)
        /*002c*/ 	.word	0x00000000
.L_17:


//--------------------- .nv.compat                --------------------------
	.section	.nv.compat,"",@"SHT_CUDA_COMPAT_INFO"
	.align	4
        /*0000*/ 	.byte	0x02, 0x09, 0x00, 0x00, 0x02, 0x02, 0x01, 0x00, 0x02, 0x05, 0x05, 0x00, 0x03, 0x07, 0x01, 0x01
        /*0010*/ 	.byte	0x02, 0x03, 0x00, 0x00, 0x02, 0x06, 0x01, 0x00, 0x04, 0x0b, 0x08, 0x00, 0x01, 0x00, 0x00, 0x00
        /*0020*/ 	.byte	0x00, 0x00, 0x00, 0x00


//--------------------- .nv.info._Z21RMSNormBackwardKernelPfS_PKfS1_S1_S1_iii --------------------------
	.section	.nv.info._Z21RMSNormBackwardKernelPfS_PKfS1_S1_S1_iii,"",@"SHT_CUDA_INFO"
	.sectionflags	@""
	.align	4


	//----- nvinfo : EIATTR_CUDA_API_VERSION
	.align		4
        /*0000*/ 	.byte	0x04, 0x37
        /*0002*/ 	.short	(.L_19 - .L_18)
.L_18:
        /*0004*/ 	.word	0x00000082


	//----- nvinfo : EIATTR_KPARAM_INFO
	.align		4
.L_19:
        /*0008*/ 	.byte	0x04, 0x17
        /*000a*/ 	.short	(.L_21 - .L_20)
.L_20:
        /*000c*/ 	.word	0x00000000
        /*0010*/ 	.short	0x0008
        /*0012*/ 	.short	0x0038
        /*0014*/ 	.byte	0x00, 0xf0, 0x11, 0x00


	//----- nvinfo : EIATTR_KPARAM_INFO
	.align		4
.L_21:
        /*0018*/ 	.byte	0x04, 0x17
        /*001a*/ 	.short	(.L_23 - .L_22)
.L_22:
        /*001c*/ 	.word	0x00000000
        /*0020*/ 	.short	0x0007
        /*0022*/ 	.short	0x0034
        /*0024*/ 	.byte	0x00, 0xf0, 0x11, 0x00


	//----- nvinfo : EIATTR_KPARAM_INFO
	.align		4
.L_23:
        /*0028*/ 	.byte	0x04, 0x17
        /*002a*/ 	.short	(.L_25 - .L_24)
.L_24:
        /*002c*/ 	.word	0x00000000
        /*0030*/ 	.short	0x0006
        /*0032*/ 	.short	0x0030
        /*0034*/ 	.byte	0x00, 0xf0, 0x11, 0x00


	//----- nvinfo : EIATTR_KPARAM_INFO
	.align		4
.L_25:
        /*0038*/ 	.byte	0x04, 0x17
        /*003a*/ 	.short	(.L_27 - .L_26)
.L_26:
        /*003c*/ 	.word	0x00000000
        /*0040*/ 	.short	0x0005
        /*0042*/ 	.short	0x0028
        /*0044*/ 	.byte	0x00, 0xf5, 0x21, 0x00


	//----- nvinfo : EIATTR_KPARAM_INFO
	.align		4
.L_27:
        /*0048*/ 	.byte	0x04, 0x17
        /*004a*/ 	.short	(.L_29 - .L_28)
.L_28:
        /*004c*/ 	.word	0x00000000
        /*0050*/ 	.short	0x0004
        /*0052*/ 	.short	0x0020
        /*0054*/ 	.byte	0x00, 0xf5, 0x21, 0x00


	//----- nvinfo : EIATTR_KPARAM_INFO
	.align		4
.L_29:
        /*0058*/ 	.byte	0x04, 0x17
        /*005a*/ 	.short	(.L_31 - .L_30)
.L_30:
        /*005c*/ 	.word	0x00000000
        /*0060*/ 	.short	0x0003
        /*0062*/ 	.short	0x0018
        /*0064*/ 	.byte	0x00, 0xf5, 0x21, 0x00


	//----- nvinfo : EIATTR_KPARAM_INFO
	.align		4
.L_31:
        /*0068*/ 	.byte	0x04, 0x17
        /*006a*/ 	.short	(.L_33 - .L_32)
.L_32:
        /*006c*/ 	.word	0x00000000
        /*0070*/ 	.short	0x0002
        /*0072*/ 	.short	0x0010
        /*0074*/ 	.byte	0x00, 0xf5, 0x21, 0x00


	//----- nvinfo : EIATTR_KPARAM_INFO
	.align		4
.L_33:
        /*0078*/ 	.byte	0x04, 0x17
        /*007a*/ 	.short	(.L_35 - .L_34)
.L_34:
        /*007c*/ 	.word	0x00000000
        /*0080*/ 	.short	0x0001
        /*0082*/ 	.short	0x0008
        /*0084*/ 	.byte	0x00, 0xf5, 0x21, 0x00


	//----- nvinfo : EIATTR_KPARAM_INFO
	.align		4
.L_35:
        /*0088*/ 	.byte	0x04, 0x17
        /*008a*/ 	.short	(.L_37 - .L_36)
.L_36:
        /*008c*/ 	.word	0x00000000
        /*0090*/ 	.short	0x0000
        /*0092*/ 	.short	0x0000
        /*0094*/ 	.byte	0x00, 0xf5, 0x21, 0x00


	//----- nvinfo : EIATTR_RESERVED_SMEM_USED
	.align		4
.L_37:
        /*0098*/ 	.byte	0x01, 0x41
	.zero		2


	//----- nvinfo : EIATTR_SPARSE_MMA_MASK
	.align		4
        /*009c*/ 	.byte	0x03, 0x50
        /*009e*/ 	.short	0x0000


	//----- nvinfo : EIATTR_MAXREG_COUNT
	.align		4
        /*00a0*/ 	.byte	0x03, 0x1b
        /*00a2*/ 	.short	0x00ff


	//----- nvinfo : EIATTR_NUM_BARRIERS
	.align		4
        /*00a4*/ 	.byte	0x02, 0x4c
        /*00a6*/ 	.byte	0x01
	.zero		1


	//----- nvinfo : EIATTR_MERCURY_ISA_VERSION
	.align		4
        /*00a8*/ 	.byte	0x03, 0x5f
        /*00aa*/ 	.short	0x0101


	//----- nvinfo : EIATTR_INT_WARP_WIDE_INSTR_OFFSETS
	.align		4
        /*00ac*/ 	.byte	0x04, 0x31
        /*00ae*/ 	.short	(.L_39 - .L_38)


	//   ....[0]....
.L_38:
        /*00b0*/ 	.word	0x00000c00


	//   ....[1]....
        /*00b4*/ 	.word	0x00000c40


	//   ....[2]....
        /*00b8*/ 	.word	0x00000fd0


	//   ....[3]....
        /*00bc*/ 	.word	0x00001010


	//   ....[4]....
        /*00c0*/ 	.word	0x00001020


	//   ....[5]....
        /*00c4*/ 	.word	0x00001100


	//   ....[6]....
        /*00c8*/ 	.word	0x00001120


	//----- nvinfo : EIATTR_COOP_GROUP_MASK_REGIDS
	.align		4
.L_39:
        /*00cc*/ 	.byte	0x04, 0x29
        /*00ce*/ 	.short	(.L_41 - .L_40)


	//   ....[0]....
.L_40:
        /*00d0*/ 	.word	0xffffffff


	//   ....[1]....
        /*00d4*/ 	.word	0xffffffff


	//   ....[2]....
        /*00d8*/ 	.word	0xffffffff


	//   ....[3]....
        /*00dc*/ 	.word	0xffffffff


	//   ....[4]....
        /*00e0*/ 	.word	0xffffffff


	//   ....[5]....
        /*00e4*/ 	.word	0xffffffff


	//   ....[6]....
        /*00e8*/ 	.word	0xffffffff


	//   ....[7]....
        /*00ec*/ 	.word	0xffffffff


	//   ....[8]....
        /*00f0*/ 	.word	0xffffffff


	//   ....[9]....
        /*00f4*/ 	.word	0x0500000c


	//   ....[10]....
        /*00f8*/ 	.word	0x0500000c


	//   ....[11]....
        /*00fc*/ 	.word	0x0500000c


	//   ....[12]....
        /*0100*/ 	.word	0xffffffff


	//   ....[13]....
        /*0104*/ 	.word	0x0500000c


	//   ....[14]....
        /*0108*/ 	.word	0x0500000c


	//   ....[15]....
        /*010c*/ 	.word	0x0500000c


	//----- nvinfo : EIATTR_COOP_GROUP_INSTR_OFFSETS
	.align		4
.L_41:
        /*0110*/ 	.byte	0x04, 0x28
        /*0112*/ 	.short	(.L_43 - .L_42)


	//   ....[0]....
.L_42:
        /*0114*/ 	.word	0x00000b20


	//   ....[1]....
        /*0118*/ 	.word	0x00000ca0


	//   ....[2]....
        /*011c*/ 	.word	0x00000cb0


	//   ....[3]....
        /*0120*/ 	.word	0x00000d20


	//   ....[4]....
        /*0124*/ 	.word	0x00000d40


	//   ....[5]....
        /*0128*/ 	.word	0x00000d70


	//   ....[6]....
        /*012c*/ 	.word	0x00000d90


	//   ....[7]....
        /*0130*/ 	.word	0x00000dd0


	//   ....[8]....
        /*0134*/ 	.word	0x00000e30


	//   ....[9]....
        /*0138*/ 	.word	0x00001050


	//   ....[10]....
        /*013c*/ 	.word	0x00001070


	//   ....[11]....
        /*0140*/ 	.word	0x00001090


	//   ....[12]....
        /*0144*/ 	.word	0x000010c0


	//   ....[13]....
        /*0148*/ 	.word	0x00001c10


	//   ....[14]....
        /*014c*/ 	.word	0x00001ca0


	//   ....[15]....
        /*0150*/ 	.word	0x00001d30


	//----- nvinfo : EIATTR_VRC_CTA_INIT_COUNT
	.align		4
.L_43:
        /*0154*/ 	.byte	0x02, 0x4a
	.zero		1
	.zero		1


	//----- nvinfo : EIATTR_EXIT_INSTR_OFFSETS
	.align		4
        /*0158*/ 	.byte	0x04, 0x1c
        /*015a*/ 	.short	(.L_45 - .L_44)


	//   ....[0]....
.L_44:
        /*015c*/ 	.word	0x00000050


	//   ....[1]....
        /*0160*/ 	.word	0x000012a0


	//   ....[2]....
        /*0164*/ 	.word	0x00001610


	//   ....[3]....
        /*0168*/ 	.word	0x00001bc0


	//----- nvinfo : EIATTR_CRS_STACK_SIZE
	.align		4
.L_45:
        /*016c*/ 	.byte	0x04, 0x1e
        /*016e*/ 	.short	(.L_47 - .L_46)
.L_46:
        /*0170*/ 	.word	0x00000000


	//----- nvinfo : EIATTR_CBANK_PARAM_SIZE
	.align		4
.L_47:
        /*0174*/ 	.byte	0x03, 0x19
        /*0176*/ 	.short	0x003c


	//----- nvinfo : EIATTR_PARAM_CBANK
	.align		4
        /*0178*/ 	.byte	0x04, 0x0a
        /*017a*/ 	.short	(.L_49 - .L_48)
	.align		4
.L_48:
        /*017c*/ 	.word	index@(.nv.constant0._Z21RMSNormBackwardKernelPfS_PKfS1_S1_S1_iii)
        /*0180*/ 	.short	0x0380
        /*0182*/ 	.short	0x003c


	//----- nvinfo : EIATTR_SW_WAR
	.align		4
.L_49:
        /*0184*/ 	.byte	0x04, 0x36
        /*0186*/ 	.short	(.L_51 - .L_50)
.L_50:
        /*0188*/ 	.word	0x00000008
.L_51:


//--------------------- .nv.callgraph             --------------------------
	.section	.nv.callgraph,"",@"SHT_CUDA_CALLGRAPH"
	.align	4
	.sectionentsize	8
	.align		4
        /*0000*/ 	.word	0x00000000
	.align		4
        /*0004*/ 	.word	0xffffffff
	.align		4
        /*0008*/ 	.word	0x00000000
	.align		4
        /*000c*/ 	.word	0xfffffffe
	.align		4
        /*0010*/ 	.word	0x00000000
	.align		4
        /*0014*/ 	.word	0xfffffffd
	.align		4
        /*0018*/ 	.word	0x00000000
	.align		4
        /*001c*/ 	.word	0xfffffffc


//--------------------- .nv.constant4             --------------------------
	.section	.nv.constant4,"a",@progbits
	.align	8
	.align		8
.nv.constant4:
        /*0000*/ 	.dword	_ZN34_INTERNAL_8778daa1_4_k_cu_c6b8e9a64cuda3std3__436_GLOBAL__N__8778daa1_4_k_cu_c6b8e9a66ignoreE
	.align		8
        /*0008*/ 	.dword	_ZN34_INTERNAL_8778daa1_4_k_cu_c6b8e9a64cuda3std3__45__cpo5beginE
	.align		8
        /*0010*/ 	.dword	_ZN34_INTERNAL_8778daa1_4_k_cu_c6b8e9a64cuda3std3__45__cpo3endE
	.align		8
        /*0018*/ 	.dword	_ZN34_INTERNAL_8778daa1_4_k_cu_c6b8e9a64cuda3std3__45__cpo6cbeginE
	.align		8
        /*0020*/ 	.dword	_ZN34_INTERNAL_8778daa1_4_k_cu_c6b8e9a64cuda3std3__45__cpo4cendE
	.align		8
        /*0028*/ 	.dword	_ZN34_INTERNAL_8778daa1_4_k_cu_c6b8e9a64cuda3std3__419piecewise_constructE
	.align		8
        /*0030*/ 	.dword	_ZN34_INTERNAL_8778daa1_4_k_cu_c6b8e9a64cuda3std3__48in_placeE
	.align		8
        /*0038*/ 	.dword	_ZN34_INTERNAL_8778daa1_4_k_cu_c6b8e9a64cuda3std6ranges3__45__cpo4swapE
	.align		8
        /*0040*/ 	.dword	_ZN34_INTERNAL_8778daa1_4_k_cu_c6b8e9a64cuda3std6ranges3__45__cpo9iter_moveE
	.align		8
        /*0048*/ 	.dword	_ZN34_INTERNAL_8778daa1_4_k_cu_c6b8e9a64cuda3std6ranges3__45__cpo7advanceE


//--------------------- .text._Z21RMSNormBackwardKernelPfS_PKfS1_S1_S1_iii --------------------------
	.section	.text._Z21RMSNormBackwardKernelPfS_PKfS1_S1_S1_iii,"ax",@progbits
	.align	128
        .global         _Z21RMSNormBackwardKernelPfS_PKfS1_S1_S1_iii
        .type           _Z21RMSNormBackwardKernelPfS_PKfS1_S1_S1_iii,@function
        .size           _Z21RMSNormBackwardKernelPfS_PKfS1_S1_S1_iii,(.L_x_43 - _Z21RMSNormBackwardKernelPfS_PKfS1_S1_S1_iii)
        .other          _Z21RMSNormBackwardKernelPfS_PKfS1_S1_S1_iii,@"STO_CUDA_ENTRY STV_DEFAULT"
_Z21RMSNormBackwardKernelPfS_PKfS1_S1_S1_iii:
.text._Z21RMSNormBackwardKernelPfS_PKfS1_S1_S1_iii:
[----:B------:R-:W-:Y:S01]  /*0000*/  LDC R1, c[0x0][0x37c] ;  /* 0x0000df00ff017b82 */ /* 0x000fe20000000800 */
[----:B------:R-:W0:Y:S01]  /*0010*/  S2R R3, SR_CTAID.X ;  /* 0x0000000000037919 */ /* 0x000e220000002500 */
[----:B------:R-:W1:Y:S02]  /*0020*/  LDCU.64 UR4, c[0x0][0x3b0] ;  /* 0x00007600ff0477ac */ /* 0x000e640008000a00 */
[----:B-1----:R-:W-:-:S06]  /*0030*/  UIMAD UR4, UR5, UR4, URZ ;  /* 0x00000004050472a4 */ /* 0x002fcc000f8e02ff */
[----:B0-----:R-:W-:-:S13]  /*0040*/  ISETP.GE.AND P0, PT, R3, UR4, PT ;  /* 0x0000000403007c0c */ /* 0x001fda000bf06270 */
[----:B------:R-:W-:Y:S05]  /*0050*/  @P0 EXIT ;  /* 0x000000000000094d */ /* 0x000fea0003800000 */
[----:B------:R-:W0:Y:S01]  /*0060*/  LDC.64 R4, c[0x0][0x3a8] ;  /* 0x0000ea00ff047b82 */ /* 0x000e220000000a00 */
[----:B------:R-:W1:Y:S01]  /*0070*/  LDCU.64 UR6, c[0x0][0x358] ;  /* 0x00006b00ff0677ac */ /* 0x000e620008000a00 */
[----:B------:R-:W2:Y:S01]  /*0080*/  S2R R29, SR_TID.X ;  /* 0x00000000001d7919 */ /* 0x000ea20000002100 */
[----:B------:R-:W3:Y:S01]  /*0090*/  LDCU UR8, c[0x0][0x3b8] ;  /* 0x00007700ff0877ac */ /* 0x000ee20008000800 */
[----:B0-----:R-:W-:-:S05]  /*00a0*/  IMAD.WIDE.U32 R4, R3, 0x4, R4 ;  /* 0x0000000403047825 */ /* 0x001fca00078e0004 */
[----:B-1----:R0:W5:Y:S01]  /*00b0*/  LDG.E R0, desc[UR6][R4.64] ;  /* 0x0000000604007981 */ /* 0x002162000c1e1900 */
[----:B---3--:R-:W-:Y:S01]  /*00c0*/  IMAD R28, R3, UR8, RZ ;  /* 0x00000008031c7c24 */ /* 0x008fe2000f8e02ff */
[----:B------:R-:W-:Y:S01]  /*00d0*/  BSSY.RECONVERGENT B0, `(.L_x_0) ;  /* 0x000009f000007945 */ /* 0x000fe20003800200 */
[----:B------:R-:W-:Y:S01]  /*00e0*/  HFMA2 R31, -RZ, RZ, 0, 0 ;  /* 0x00000000ff1f7431 */ /* 0x000fe200000001ff */
[----:B--2---:R-:W-:Y:S02]  /*00f0*/  SHF.L.U32 R2, R29, 0x2, RZ ;  /* 0x000000021d027819 */ /* 0x004fe400000006ff */
[----:B------:R-:W-:Y:S02]  /*0100*/  SHF.R.S32.HI R3, RZ, 0x1f, R28 ;  /* 0x0000001fff037819 */ /* 0x000fe4000001141c */
[----:B------:R-:W-:-:S13]  /*0110*/  ISETP.GE.AND P0, PT, R2, UR8, PT ;  /* 0x0000000802007c0c */ /* 0x000fda000bf06270 */
[----:B0-----:R-:W-:Y:S05]  /*0120*/  @P0 BRA `(.L_x_1) ;  /* 0x0000000800640947 */ /* 0x001fea0003800000 */
[-C--:B------:R-:W-:Y:S01]  /*0130*/  LOP3.LUT R16, RZ, R2.reuse, RZ, 0x33, !PT ;  /* 0x00000002ff107212 */ /* 0x080fe200078e33ff */
[----:B------:R-:W-:Y:S01]  /*0140*/  BSSY.RECONVERGENT B1, `(.L_x_2) ;  /* 0x0000053000017945 */ /* 0x000fe20003800200 */
[----:B------:R-:W-:Y:S02]  /*0150*/  MOV R31, RZ ;  /* 0x000000ff001f7202 */ /* 0x000fe40000000f00 */
[----:B------:R-:W-:Y:S01]  /*0160*/  MOV R30, R2 ;  /* 0x00000002001e7202 */ /* 0x000fe20000000f00 */
[----:B------:R-:W-:-:S05]  /*0170*/  VIADD R16, R16, UR8 ;  /* 0x0000000810107c36 */ /* 0x000fca0008000000 */
[----:B------:R-:W-:-:S13]  /*0180*/  ISETP.GE.U32.AND P0, PT, R16, 0xc00, PT ;  /* 0x00000c001000780c */ /* 0x000fda0003f06070 */
[----:B------:R-:W-:Y:S05]  /*0190*/  @!P0 BRA `(.L_x_3) ;  /* 0x0000000400348947 */ /* 0x000fea0003800000 */
[----:B------:R-:W0:Y:S01]  /*01a0*/  LDC.64 R4, c[0x0][0x3a0] ;  /* 0x0000e800ff047b82 */ /* 0x000e220000000a00 */
[----:B------:R-:W1:Y:S01]  /*01b0*/  LDCU.128 UR12, c[0x0][0x390] ;  /* 0x00007200ff0c77ac */ /* 0x000e620008000c00 */
[C---:B------:R-:W-:Y:S01]  /*01c0*/  SHF.L.U64.HI R7, R28.reuse, 0x2, R3 ;  /* 0x000000021c077819 */ /* 0x040fe20000010203 */
[----:B------:R-:W-:Y:S01]  /*01d0*/  IMAD.SHL.U32 R6, R28, 0x4, RZ ;  /* 0x000000041c067824 */ /* 0x000fe200078e00ff */
[----:B------:R-:W-:Y:S01]  /*01e0*/  LEA.HI R17, R16, 0x1, RZ, 0x16 ;  /* 0x0000000110117811 */ /* 0x000fe200078fb0ff */
[----:B------:R-:W-:Y:S01]  /*01f0*/  IMAD.MOV.U32 R31, RZ, RZ, RZ ;  /* 0x000000ffff1f7224 */ /* 0x000fe200078e00ff */
[----:B------:R-:W-:Y:S01]  /*0200*/  MOV R30, R2 ;  /* 0x00000002001e7202 */ /* 0x000fe20000000f00 */
[----:B------:R-:W-:Y:S01]  /*0210*/  IMAD.WIDE.U32 R6, R29, 0x10, R6 ;  /* 0x000000101d067825 */ /* 0x000fe200078e0006 */
[----:B------:R-:W-:Y:S02]  /*0220*/  LOP3.LUT R17, R17, 0x7ffffc, RZ, 0xc0, !PT ;  /* 0x007ffffc11117812 */ /* 0x000fe400078ec0ff */
[----:B------:R-:W-:-:S02]  /*0230*/  IADD3 R20, P0, PT, R6, 0x2000, RZ ;  /* 0x0000200006147810 */ /* 0x000fc40007f1e0ff */
[----:B------:R-:W-:Y:S02]  /*0240*/  IADD3 R17, PT, PT, -R17, RZ, RZ ;  /* 0x000000ff11117210 */ /* 0x000fe40007ffe1ff */
[----:B------:R-:W-:Y:S02]  /*0250*/  IADD3.X R6, PT, PT, RZ, R7, RZ, P0, !PT ;  /* 0x00000007ff067210 */ /* 0x000fe400007fe4ff */
[C---:B-1----:R-:W-:Y:S02]  /*0260*/  IADD3 R24, P0, PT, R20.reuse, UR14, RZ ;  /* 0x0000000e14187c10 */ /* 0x042fe4000ff1e0ff */
[----:B------:R-:W-:Y:S02]  /*0270*/  IADD3 R20, P2, PT, R20, UR12, RZ ;  /* 0x0000000c14147c10 */ /* 0x000fe4000ff5e0ff */
[C---:B------:R-:W-:Y:S01]  /*0280*/  IADD3.X R25, PT, PT, R6.reuse, UR15, RZ, P0, !PT ;  /* 0x0000000f06197c10 */ /* 0x040fe200087fe4ff */
[----:B0-----:R-:W-:Y:S01]  /*0290*/  IMAD.WIDE.U32 R4, R29, 0x10, R4 ;  /* 0x000000101d047825 */ /* 0x001fe200078e0004 */
[----:B------:R-:W-:-:S02]  /*02a0*/  IADD3.X R21, PT, PT, R6, UR13, RZ, P2, !PT ;  /* 0x0000000d06157c10 */ /* 0x000fc400097fe4ff */
[----:B------:R-:W-:-:S04]  /*02b0*/  IADD3 R22, P1, PT, R4, 0x2000, RZ ;  /* 0x0000200004167810 */ /* 0x000fc80007f3e0ff */
[----:B------:R-:W-:-:S09]  /*02c0*/  IADD3.X R23, PT, PT, RZ, R5, RZ, P1, !PT ;  /* 0x00000005ff177210 */ /* 0x000fd20000ffe4ff */
.L_x_4:
[----:B------:R-:W2:Y:S04]  /*02d0*/  LDG.E.128 R8, desc[UR6][R24.64+-0x2000] ;  /* 0xffe0000618087981 */ /* 0x000ea8000c1e1d00 */
[----:B------:R-:W2:Y:S04]  /*02e0*/  LDG.E.128 R12, desc[UR6][R22.64+-0x2000] ;  /* 0xffe00006160c7981 */ /* 0x000ea8000c1e1d00 */
[----:B------:R-:W3:Y:S01]  /*02f0*/  LDG.E.128 R4, desc[UR6][R20.64+-0x2000] ;  /* 0xffe0000614047981 */ /* 0x000ee2000c1e1d00 */
[----:B--2---:R-:W-:Y:S01]  /*0300*/  FMUL R18, R9, R13 ;  /* 0x0000000d09127220 */ /* 0x004fe20000400000 */
[----:B------:R-:W-:Y:S01]  /*0310*/  FMUL R9, R8, R12 ;  /* 0x0000000c08097220 */ /* 0x000fe20000400000 */
[----:B------:R-:W-:Y:S01]  /*0320*/  FMUL R10, R10, R14 ;  /* 0x0000000e0a0a7220 */ /* 0x000fe20000400000 */
[----:B------:R-:W-:Y:S01]  /*0330*/  FMUL R15, R11, R15 ;  /* 0x0000000f0b0f7220 */ /* 0x000fe20000400000 */
[----:B---3--:R-:W-:-:S04]  /*0340*/  FMUL R5, R5, R18 ;  /* 0x0000001205057220 */ /* 0x008fc80000400000 */
[----:B------:R-:W-:-:S04]  /*0350*/  FFMA R5, R4, R9, R5 ;  /* 0x0000000904057223 */ /* 0x000fc80000000005 */
[----:B------:R-:W-:Y:S02]  /*0360*/  FFMA R6, R6, R10, R5 ;  /* 0x0000000a06067223 */ /* 0x000fe40000000005 */
[----:B------:R-:W2:Y:S02]  /*0370*/  LDG.E.128 R8, desc[UR6][R24.64+-0x1000] ;  /* 0xfff0000618087981 */ /* 0x000ea4000c1e1d00 */
[----:B------:R-:W-:Y:S02]  /*0380*/  FFMA R18, R7, R15, R6 ;  /* 0x0000000f07127223 */ /* 0x000fe40000000006 */
        /* <DEDUP_REMOVED lines=13> */
[----:B------:R-:W-:Y:S01]  /*0460*/  FADD R18, R18, R31 ;  /* 0x0000001f12127221 */ /* 0x000fe20000000000 */
[----:B--2---:R-:W-:Y:S01]  /*0470*/  FMUL R26, R9, R5 ;  /* 0x00000005091a7220 */ /* 0x004fe20000400000 */
[----:B------:R-:W-:Y:S01]  /*0480*/  FMUL R5, R8, R4 ;  /* 0x0000000408057220 */ /* 0x000fe20000400000 */
[----:B------:R-:W-:Y:S01]  /*0490*/  FMUL R6, R10, R6 ;  /* 0x000000060a067220 */ /* 0x000fe20000400000 */
[----:B------:R-:W-:Y:S01]  /*04a0*/  FMUL R7, R11, R7 ;  /* 0x000000070b077220 */ /* 0x000fe20000400000 */
[----:B---3--:R-:W-:Y:S01]  /*04b0*/  FMUL R13, R13, R26 ;  /* 0x0000001a0d0d7220 */ /* 0x008fe20000400000 */
[----:B------:R-:W2:Y:S03]  /*04c0*/  LDG.E.128 R8, desc[UR6][R22.64+0x1000] ;  /* 0x0010000616087981 */ /* 0x000ea6000c1e1d00 */
[----:B------:R-:W-:-:S04]  /*04d0*/  FFMA R5, R12, R5, R13 ;  /* 0x000000050c057223 */ /* 0x000fc8000000000d */
[----:B------:R-:W-:-:S04]  /*04e0*/  FFMA R6, R14, R6, R5 ;  /* 0x000000060e067223 */ /* 0x000fc80000000005 */
[----:B------:R-:W-:Y:S02]  /*04f0*/  FFMA R26, R15, R7, R6 ;  /* 0x000000070f1a7223 */ /* 0x000fe40000000006 */
[----:B------:R0:W2:Y:S04]  /*0500*/  LDG.E.128 R4, desc[UR6][R24.64+0x1000] ;  /* 0x0010000618047981 */ /* 0x0000a8000c1e1d00 */
[----:B------:R1:W3:Y:S01]  /*0510*/  LDG.E.128 R12, desc[UR6][R20.64+0x1000] ;  /* 0x00100006140c7981 */ /* 0x0002e2000c1e1d00 */
[----:B------:R-:W-:Y:S01]  /*0520*/  FADD R19, R18, R19 ;  /* 0x0000001312137221 */ /* 0x000fe20000000000 */
[----:B------:R-:W-:-:S05]  /*0530*/  VIADD R17, R17, 0x4 ;  /* 0x0000000411117836 */ /* 0x000fca0000000000 */
[----:B------:R-:W-:Y:S01]  /*0540*/  ISETP.NE.AND P0, PT, R17, RZ, PT ;  /* 0x000000ff1100720c */ /* 0x000fe20003f05270 */
[----:B------:R-:W-:Y:S01]  /*0550*/  FADD R19, R19, R26 ;  /* 0x0000001a13137221 */ /* 0x000fe20000000000 */
[----:B0-----:R-:W-:Y:S02]  /*0560*/  IADD3 R24, P1, PT, R24, 0x4000, RZ ;  /* 0x0000400018187810 */ /* 0x001fe40007f3e0ff */
[----:B------:R-:W-:Y:S02]  /*0570*/  IADD3 R22, P2, PT, R22, 0x4000, RZ ;  /* 0x0000400016167810 */ /* 0x000fe40007f5e0ff */
[----:B-1----:R-:W-:Y:S01]  /*0580*/  IADD3 R20, P3, PT, R20, 0x4000, RZ ;  /* 0x0000400014147810 */ /* 0x002fe20007f7e0ff */
[----:B------:R-:W-:Y:S01]  /*0590*/  VIADD R30, R30, 0x1000 ;  /* 0x000010001e1e7836 */ /* 0x000fe20000000000 */
[----:B------:R-:W-:Y:S02]  /*05a0*/  IADD3.X R25, PT, PT, RZ, R25, RZ, P1, !PT ;  /* 0x00000019ff197210 */ /* 0x000fe40000ffe4ff */
[----:B------:R-:W-:-:S02]  /*05b0*/  IADD3.X R23, PT, PT, RZ, R23, RZ, P2, !PT ;  /* 0x00000017ff177210 */ /* 0x000fc400017fe4ff */
[----:B------:R-:W-:Y:S01]  /*05c0*/  IADD3.X R21, PT, PT, RZ, R21, RZ, P3, !PT ;  /* 0x00000015ff157210 */ /* 0x000fe20001ffe4ff */
[----:B--2---:R-:W-:Y:S01]  /*05d0*/  FMUL R18, R5, R9 ;  /* 0x0000000905127220 */ /* 0x004fe20000400000 */
[----:B------:R-:W-:-:S03]  /*05e0*/  FMUL R5, R4, R8 ;  /* 0x0000000804057220 */ /* 0x000fc60000400000 */
[----:B---3--:R-:W-:Y:S01]  /*05f0*/  FMUL R13, R13, R18 ;  /* 0x000000120d0d7220 */ /* 0x008fe20000400000 */
[----:B------:R-:W-:-:S03]  /*0600*/  FMUL R6, R6, R10 ;  /* 0x0000000a06067220 */ /* 0x000fc60000400000 */
[----:B------:R-:W-:Y:S01]  /*0610*/  FFMA R5, R12, R5, R13 ;  /* 0x000000050c057223 */ /* 0x000fe2000000000d */
[----:B------:R-:W-:-:S03]  /*0620*/  FMUL R7, R7, R11 ;  /* 0x0000000b07077220 */ /* 0x000fc60000400000 */
[----:B------:R-:W-:-:S04]  /*0630*/  FFMA R6, R14, R6, R5 ;  /* 0x000000060e067223 */ /* 0x000fc80000000005 */
[----:B------:R-:W-:-:S04]  /*0640*/  FFMA R6, R15, R7, R6 ;  /* 0x000000070f067223 */ /* 0x000fc80000000006 */
[----:B------:R-:W-:Y:S01]  /*0650*/  FADD R31, R19, R6 ;  /* 0x00000006131f7221 */ /* 0x000fe20000000000 */
[----:B------:R-:W-:Y:S06]  /*0660*/  @P0 BRA `(.L_x_4) ;  /* 0xfffffffc00180947 */ /* 0x000fec000383ffff */
.L_x_3:
[----:B------:R-:W-:Y:S05]  /*0670*/  BSYNC.RECONVERGENT B1 ;  /* 0x0000000000017941 */ /* 0x000fea0003800200 */
.L_x_2:
[----:B------:R-:W-:-:S04]  /*0680*/  LEA.HI R4, R16, 0x1, RZ, 0x16 ;  /* 0x0000000110047811 */ /* 0x000fc800078fb0ff */
[----:B------:R-:W-:-:S13]  /*0690*/  LOP3.LUT P0, R4, R4, 0x3, RZ, 0xc0, !PT ;  /* 0x0000000304047812 */ /* 0x000fda000780c0ff */
[----:B------:R-:W-:Y:S05]  /*06a0*/  @!P0 BRA `(.L_x_1) ;  /* 0x0000000400048947 */ /* 0x000fea0003800000 */
[----:B------:R-:W-:Y:S01]  /*06b0*/  ISETP.NE.AND P1, PT, R4, 0x1, PT ;  /* 0x000000010400780c */ /* 0x000fe20003f25270 */
[----:B------:R-:W-:Y:S01]  /*06c0*/  BSSY.RECONVERGENT B1, `(.L_x_5) ;  /* 0x0000027000017945 */ /* 0x000fe20003800200 */
[----:B------:R-:W-:-:S11]  /*06d0*/  LOP3.LUT P0, RZ, R16, 0x400, RZ, 0xc0, !PT ;  /* 0x0000040010ff7812 */ /* 0x000fd6000780c0ff */
[----:B------:R-:W-:Y:S05]  /*06e0*/  @!P1 BRA `(.L_x_6) ;  /* 0x0000000000909947 */ /* 0x000fea0003800000 */
[----:B------:R-:W0:Y:S01]  /*06f0*/  LDCU.128 UR12, c[0x0][0x390] ;  /* 0x00007200ff0c77ac */ /* 0x000e220008000c00 */
[----:B------:R-:W1:Y:S01]  /*0700*/  LDC.64 R12, c[0x0][0x3a0] ;  /* 0x0000e800ff0c7b82 */ /* 0x000e620000000a00 */
[C---:B------:R-:W-:Y:S02]  /*0710*/  SHF.L.U32 R34, R28.reuse, 0x2, RZ ;  /* 0x000000021c227819 */ /* 0x040fe400000006ff */
[----:B------:R-:W-:Y:S02]  /*0720*/  SHF.L.U64.HI R14, R28, 0x2, R3 ;  /* 0x000000021c0e7819 */ /* 0x000fe40000010203 */
[----:B0-----:R-:W-:-:S04]  /*0730*/  IADD3 R36, P1, PT, R34, UR14, RZ ;  /* 0x0000000e22247c10 */ /* 0x001fc8000ff3e0ff */
[----:B------:R-:W-:Y:S02]  /*0740*/  IADD3.X R37, PT, PT, R14, UR15, RZ, P1, !PT ;  /* 0x0000000f0e257c10 */ /* 0x000fe40008ffe4ff */
[----:B------:R-:W-:Y:S01]  /*0750*/  IADD3 R34, P1, PT, R34, UR12, RZ ;  /* 0x0000000c22227c10 */ /* 0x000fe2000ff3e0ff */
[----:B-1----:R-:W-:-:S03]  /*0760*/  IMAD.WIDE.U32 R12, R30, 0x4, R12 ;  /* 0x000000041e0c7825 */ /* 0x002fc600078e000c */
[----:B------:R-:W-:Y:S01]  /*0770*/  IADD3.X R35, PT, PT, R14, UR13, RZ, P1, !PT ;  /* 0x0000000d0e237c10 */ /* 0x000fe20008ffe4ff */
[C---:B------:R-:W-:Y:S01]  /*0780*/  IMAD.WIDE.U32 R36, R30.reuse, 0x4, R36 ;  /* 0x000000041e247825 */ /* 0x040fe200078e0024 */
[----:B------:R-:W2:Y:S03]  /*0790*/  LDG.E.128 R4, desc[UR6][R12.64] ;  /* 0x000000060c047981 */ /* 0x000ea6000c1e1d00 */
[C---:B------:R-:W-:Y:S01]  /*07a0*/  IMAD.WIDE.U32 R34, R30.reuse, 0x4, R34 ;  /* 0x000000041e227825 */ /* 0x040fe200078e0022 */
[----:B------:R-:W2:Y:S04]  /*07b0*/  LDG.E.128 R8, desc[UR6][R36.64] ;  /* 0x0000000624087981 */ /* 0x000ea8000c1e1d00 */
[----:B------:R-:W3:Y:S04]  /*07c0*/  LDG.E.128 R16, desc[UR6][R34.64] ;  /* 0x0000000622107981 */ /* 0x000ee8000c1e1d00 */
[----:B------:R-:W4:Y:S04]  /*07d0*/  LDG.E.128 R12, desc[UR6][R12.64+0x1000] ;  /* 0x001000060c0c7981 */ /* 0x000f28000c1e1d00 */
[----:B------:R-:W4:Y:S04]  /*07e0*/  LDG.E.128 R20, desc[UR6][R36.64+0x1000] ;  /* 0x0010000624147981 */ /* 0x000f28000c1e1d00 */
[----:B------:R-:W4:Y:S01]  /*07f0*/  LDG.E.128 R24, desc[UR6][R34.64+0x1000] ;  /* 0x0010000622187981 */ /* 0x000f22000c1e1d00 */
[----:B------:R-:W-:Y:S01]  /*0800*/  IADD3 R30, PT, PT, R30, 0x800, RZ ;  /* 0x000008001e1e7810 */ /* 0x000fe20007ffe0ff */
[----:B--2---:R-:W-:Y:S01]  /*0810*/  FMUL R33, R8, R4 ;  /* 0x0000000408217220 */ /* 0x004fe20000400000 */
[----:B------:R-:W-:Y:S01]  /*0820*/  FMUL R4, R9, R5 ;  /* 0x0000000509047220 */ /* 0x000fe20000400000 */
[----:B------:R-:W-:-:S03]  /*0830*/  FMUL R5, R10, R6 ;  /* 0x000000060a057220 */ /* 0x000fc60000400000 */
[----:B---3--:R-:W-:Y:S01]  /*0840*/  FMUL R17, R17, R4 ;  /* 0x0000000411117220 */ /* 0x008fe20000400000 */
[----:B----4-:R-:W-:Y:S01]  /*0850*/  FMUL R4, R21, R13 ;  /* 0x0000000d15047220 */ /* 0x010fe20000400000 */
[----:B------:R-:W-:Y:S02]  /*0860*/  FMUL R9, R20, R12 ;  /* 0x0000000c14097220 */ /* 0x000fe40000400000 */
[----:B------:R-:W-:Y:S01]  /*0870*/  FFMA R17, R16, R33, R17 ;  /* 0x0000002110117223 */ /* 0x000fe20000000011 */
[----:B------:R-:W-:Y:S01]  /*0880*/  FMUL R25, R25, R4 ;  /* 0x0000000419197220 */ /* 0x000fe20000400000 */
[----:B------:R-:W-:Y:S01]  /*0890*/  FMUL R7, R11, R7 ;  /* 0x000000070b077220 */ /* 0x000fe20000400000 */
[----:B------:R-:W-:Y:S01]  /*08a0*/  FMUL R14, R22, R14 ;  /* 0x0000000e160e7220 */ /* 0x000fe20000400000 */
[----:B------:R-:W-:Y:S01]  /*08b0*/  FFMA R18, R18, R5, R17 ;  /* 0x0000000512127223 */ /* 0x000fe20000000011 */
[----:B------:R-:W-:Y:S01]  /*08c0*/  FFMA R9, R24, R9, R25 ;  /* 0x0000000918097223 */ /* 0x000fe20000000019 */
[----:B------:R-:W-:-:S02]  /*08d0*/  FMUL R15, R23, R15 ;  /* 0x0000000f170f7220 */ /* 0x000fc40000400000 */
[----:B------:R-:W-:Y:S01]  /*08e0*/  FFMA R18, R19, R7, R18 ;  /* 0x0000000713127223 */ /* 0x000fe20000000012 */
[----:B------:R-:W-:-:S03]  /*08f0*/  FFMA R14, R26, R14, R9 ;  /* 0x0000000e1a0e7223 */ /* 0x000fc60000000009 */
[----:B------:R-:W-:Y:S01]  /*0900*/  FADD R18, R31, R18 ;  /* 0x000000121f127221 */ /* 0x000fe20000000000 */
[----:B------:R-:W-:-:S04]  /*0910*/  FFMA R15, R27, R15, R14 ;  /* 0x0000000f1b0f7223 */ /* 0x000fc8000000000e */
[----:B------:R-:W-:-:S07]  /*0920*/  FADD R31, R18, R15 ;  /* 0x0000000f121f7221 */ /* 0x000fce0000000000 */
.L_x_6:
[----:B------:R-:W-:Y:S05]  /*0930*/  BSYNC.RECONVERGENT B1 ;  /* 0x0000000000017941 */ /* 0x000fea0003800200 */
.L_x_5:
[----:B------:R-:W-:Y:S05]  /*0940*/  @P0 BRA `(.L_x_1) ;  /* 0x00000000005c0947 */ /* 0x000fea0003800000 */
[----:B------:R-:W0:Y:S01]  /*0950*/  LDCU.128 UR12, c[0x0][0x390] ;  /* 0x00007200ff0c77ac */ /* 0x000e220008000c00 */
[----:B------:R-:W1:Y:S01]  /*0960*/  LDC.64 R4, c[0x0][0x3a0] ;  /* 0x0000e800ff047b82 */ /* 0x000e620000000a00 */
[C---:B------:R-:W-:Y:S02]  /*0970*/  SHF.L.U32 R8, R28.reuse, 0x2, RZ ;  /* 0x000000021c087819 */ /* 0x040fe400000006ff */
[----:B------:R-:W-:Y:S02]  /*0980*/  SHF.L.U64.HI R6, R28, 0x2, R3 ;  /* 0x000000021c067819 */ /* 0x000fe40000010203 */
[C---:B0-----:R-:W-:Y:S02]  /*0990*/  IADD3 R10, P0, PT, R8.reuse, UR14, RZ ;  /* 0x0000000e080a7c10 */ /* 0x041fe4000ff1e0ff */
[----:B------:R-:W-:Y:S02]  /*09a0*/  IADD3 R8, P1, PT, R8, UR12, RZ ;  /* 0x0000000c08087c10 */ /* 0x000fe4000ff3e0ff */
[----:B------:R-:W-:-:S02]  /*09b0*/  IADD3.X R11, PT, PT, R6, UR15, RZ, P0, !PT ;  /* 0x0000000f060b7c10 */ /* 0x000fc400087fe4ff */
[----:B------:R-:W-:Y:S01]  /*09c0*/  IADD3.X R9, PT, PT, R6, UR13, RZ, P1, !PT ;  /* 0x0000000d06097c10 */ /* 0x000fe20008ffe4ff */
[----:B-1----:R-:W-:-:S04]  /*09d0*/  IMAD.WIDE.U32 R4, R30, 0x4, R4 ;  /* 0x000000041e047825 */ /* 0x002fc800078e0004 */
[C---:B------:R-:W-:Y:S02]  /*09e0*/  IMAD.WIDE.U32 R10, R30.reuse, 0x4, R10 ;  /* 0x000000041e0a7825 */ /* 0x040fe400078e000a */
[----:B------:R-:W2:Y:S02]  /*09f0*/  LDG.E.128 R4, desc[UR6][R4.64] ;  /* 0x0000000604047981 */ /* 0x000ea4000c1e1d00 */
[----:B------:R-:W-:Y:S02]  /*0a00*/  IMAD.WIDE.U32 R12, R30, 0x4, R8 ;  /* 0x000000041e0c7825 */ /* 0x000fe400078e0008 */
        /* <DEDUP_REMOVED lines=8> */
[----:B------:R-:W-:-:S04]  /*0a90*/  FFMA R6, R14, R6, R9 ;  /* 0x000000060e067223 */ /* 0x000fc80000000009 */
[----:B------:R-:W-:-:S04]  /*0aa0*/  FFMA R6, R15, R7, R6 ;  /* 0x000000070f067223 */ /* 0x000fc80000000006 */
[----:B------:R-:W-:-:S07]  /*0ab0*/  FADD R31, R31, R6 ;  /* 0x000000061f1f7221 */ /* 0x000fce0000000000 */
.L_x_1:
[----:B------:R-:W-:Y:S05]  /*0ac0*/  BSYNC.RECONVERGENT B0 ;  /* 0x0000000000007941 */ /* 0x000fea0003800200 */
.L_x_0:
[----:B------:R-:W0:Y:S01]  /*0ad0*/  S2R R4, SR_TID.Y ;  /* 0x0000000000047919 */ /* 0x000e220000002200 */
[----:B------:R-:W1:Y:S01]  /*0ae0*/  LDCU UR4, c[0x0][0x360] ;  /* 0x00006c00ff0477ac */ /* 0x000e620008000800 */
[----:B------:R-:W-:-:S05]  /*0af0*/  CS2R.32 R5, SR_CgaSize ;  /* 0x0000000000057805 */ /* 0x000fca0000008a00 */
[----:B------:R-:W-:-:S06]  /*0b00*/  IMAD R5, R5, -0xa0, RZ ;  /* 0xffffff6005057824 */ /* 0x000fcc00078e02ff */
[----:B------:R-:W2:Y:S01]  /*0b10*/  LDC R5, c[0x0][R5+0x27c] ;  /* 0x00009f0005057b82 */ /* 0x000ea20000000800 */
[----:B------:R-:W-:Y:S01]  /*0b20*/  NOP ;  /* 0x0000000000007918 */ /* 0x000fe20000000000 */
[----:B------:R-:W0:Y:S01]  /*0b30*/  S2R R7, SR_TID.Z ;  /* 0x0000000000077919 */ /* 0x000e220000002300 */
[----:B------:R-:W0:Y:S01]  /*0b40*/  LDCU UR5, c[0x0][0x364] ;  /* 0x00006c80ff0577ac */ /* 0x000e220008000800 */
[----:B------:R-:W-:Y:S01]  /*0b50*/  BSSY.RECONVERGENT B0, `(.L_x_7) ;  /* 0x0000014000007945 */ /* 0x000fe20003800200 */
[----:B------:R-:W3:Y:S01]  /*0b60*/  S2R R6, SR_SWINHI ;  /* 0x0000000000067919 */ /* 0x000ee20000002f00 */
[----:B0-----:R-:W-:-:S04]  /*0b70*/  IMAD R4, R7, UR5, R4 ;  /* 0x0000000507047c24 */ /* 0x001fc8000f8e0204 */
[----:B-1----:R-:W-:Y:S01]  /*0b80*/  IMAD R29, R4, UR4, R29 ;  /* 0x00000004041d7c24 */ /* 0x002fe2000f8e021d */
[----:B--2---:R-:W-:Y:S02]  /*0b90*/  MOV R4, R5 ;  /* 0x0000000500047202 */ /* 0x004fe40000000f00 */
[----:B---3--:R-:W-:Y:S02]  /*0ba0*/  MOV R5, R6 ;  /* 0x0000000600057202 */ /* 0x008fe40000000f00 */
[----:B------:R-:W-:-:S13]  /*0bb0*/  LOP3.LUT P0, R11, R29, 0x1f, RZ, 0xc0, !PT ;  /* 0x0000001f1d0b7812 */ /* 0x000fda000780c0ff */
[----:B------:R-:W-:Y:S05]  /*0bc0*/  @P0 BRA `(.L_x_8) ;  /* 0x0000000000300947 */ /* 0x000fea0003800000 */
[----:B------:R-:W0:Y:S01]  /*0bd0*/  S2R R8, SR_LANEID ;  /* 0x0000000000087919 */ /* 0x000e220000000000 */
[----:B------:R-:W-:Y:S01]  /*0be0*/  IMAD.MOV.U32 R7, RZ, RZ, 0x1 ;  /* 0x00000001ff077424 */ /* 0x000fe200078e00ff */
[----:B------:R-:W-:Y:S01]  /*0bf0*/  SHF.R.U32.HI R6, RZ, 0x5, R29 ;  /* 0x00000005ff067819 */ /* 0x000fe2000001161d */
[----:B------:R-:W-:Y:S02]  /*0c00*/  VOTEU.ANY UR4, UPT, PT ;  /* 0x0000000000047886 */ /* 0x000fe400038e0100 */
[----:B------:R-:W-:Y:S01]  /*0c10*/  UFLO.U32 UR4, UR4 ;  /* 0x00000004000472bd */ /* 0x000fe200080e0000 */
[----:B------:R-:W-:-:S04]  /*0c20*/  SHF.L.U32 R6, R7, R6, RZ ;  /* 0x0000000607067219 */ /* 0x000fc800000006ff */
[----:B------:R-:W-:-:S04]  /*0c30*/  LOP3.LUT R6, RZ, R6, RZ, 0x33, !PT ;  /* 0x00000006ff067212 */ /* 0x000fc800078e33ff */
[----:B------:R-:W1:Y:S01]  /*0c40*/  REDUX UR5, R6 ;  /* 0x00000000060573c4 */ /* 0x000e620000000000 */
[----:B0-----:R-:W-:Y:S02]  /*0c50*/  ISETP.EQ.U32.AND P0, PT, R8, UR4, PT ;  /* 0x0000000408007c0c */ /* 0x001fe4000bf02070 */
[----:B-1----:R-:W-:-:S11]  /*0c60*/  MOV R7, UR5 ;  /* 0x0000000500077c02 */ /* 0x002fd60008000f00 */
[----:B------:R0:W-:Y:S06]  /*0c70*/  @P0 MEMBAR.ALL.CTA ;  /* 0x0000000000000992 */ /* 0x0001ec0000008000 */
[----:B0-----:R0:W-:Y:S02]  /*0c80*/  @P0 ATOM.E.AND.STRONG.SM PT, RZ, desc[UR6][R4.64+0x8], R7 ;  /* 0x8000080704ff098a */ /* 0x0011e4000a9eb106 */
.L_x_8:
[----:B------:R-:W-:Y:S05]  /*0c90*/  BSYNC.RECONVERGENT B0 ;  /* 0x0000000000007941 */ /* 0x000fea0003800200 */
.L_x_7:
[----:B------:R-:W1:Y:S01]  /*0ca0*/  SHFL.BFLY PT, R6, R31, 0x10, 0x1f ;  /* 0x0e001f001f067f89 */ /* 0x000e6200000e0000 */
[----:B------:R-:W-:Y:S01]  /*0cb0*/  BAR.SYNC.DEFER_BLOCKING 0x0 ;  /* 0x0000000000007b1d */ /* 0x000fe20000010000 */
[----:B------:R-:W-:Y:S01]  /*0cc0*/  ISETP.NE.AND P1, PT, R11, RZ, PT ;  /* 0x000000ff0b00720c */ /* 0x000fe20003f25270 */
[----:B------:R-:W-:Y:S01]  /*0cd0*/  HFMA2 R12, -RZ, RZ, 0, 5.9604644775390625e-08 ;  /* 0x00000001ff0c7431 */ /* 0x000fe200000001ff */
[----:B------:R-:W-:-:S03]  /*0ce0*/  SHF.R.U32.HI R15, RZ, 0x5, R29 ;  /* 0x00000005ff0f7819 */ /* 0x000fc6000001161d */
[----:B------:R-:W-:Y:S01]  /*0cf0*/  BSSY.RECONVERGENT B0, `(.L_x_9) ;  /* 0x0000013000007945 */ /* 0x000fe20003800200 */
[----:B------:R-:W-:Y:S01]  /*0d00*/  SHF.L.U32 R17, R12, R15, RZ ;  /* 0x0000000f0c117219 */ /* 0x000fe200000006ff */
[----:B-1----:R-:W-:-:S05]  /*0d10*/  FADD R6, R6, R31 ;  /* 0x0000001f06067221 */ /* 0x002fca0000000000 */
[----:B0-----:R-:W0:Y:S02]  /*0d20*/  SHFL.BFLY PT, R7, R6, 0x8, 0x1f ;  /* 0x0d001f0006077f89 */ /* 0x001e2400000e0000 */
[----:B0-----:R-:W-:-:S05]  /*0d30*/  FADD R8, R6, R7 ;  /* 0x0000000706087221 */ /* 0x001fca0000000000 */
[----:B------:R-:W0:Y:S02]  /*0d40*/  SHFL.BFLY PT, R7, R8, 0x4, 0x1f ;  /* 0x0c801f0008077f89 */ /* 0x000e2400000e0000 */
[----:B0-----:R-:W-:Y:S01]  /*0d50*/  FADD R9, R8, R7 ;  /* 0x0000000708097221 */ /* 0x001fe20000000000 */
[----:B------:R-:W-:-:S04]  /*0d60*/  MOV R8, RZ ;  /* 0x000000ff00087202 */ /* 0x000fc80000000f00 */
[----:B------:R-:W0:Y:S02]  /*0d70*/  SHFL.BFLY PT, R10, R9, 0x2, 0x1f ;  /* 0x0c401f00090a7f89 */ /* 0x000e2400000e0000 */
[----:B0-----:R-:W-:-:S05]  /*0d80*/  FADD R10, R9, R10 ;  /* 0x0000000a090a7221 */ /* 0x001fca0000000000 */
[----:B------:R-:W0:Y:S02]  /*0d90*/  SHFL.BFLY PT, R7, R10, 0x1, 0x1f ;  /* 0x0c201f000a077f89 */ /* 0x000e2400000e0000 */
[----:B0-----:R-:W-:Y:S01]  /*0da0*/  FADD R11, R10, R7 ;  /* 0x000000070a0b7221 */ /* 0x001fe20000000000 */
[----:B------:R-:W-:-:S05]  /*0db0*/  IMAD.WIDE.U32 R6, R15, 0x8, R4 ;  /* 0x000000080f067825 */ /* 0x000fca00078e0004 */
[----:B------:R0:W-:Y:S01]  /*0dc0*/  ST.E desc[UR6][R6.64+0x20], R11 ;  /* 0x0000200b06007985 */ /* 0x0001e2000c101906 */
[----:B------:R-:W-:Y:S01]  /*0dd0*/  NOP ;  /* 0x0000000000007918 */ /* 0x000fe20000000000 */
[----:B------:R-:W-:Y:S05]  /*0de0*/  @P1 BRA `(.L_x_10) ;  /* 0x00000000000c1947 */ /* 0x000fea0003800000 */
[----:B------:R1:W-:Y:S06]  /*0df0*/  MEMBAR.ALL.CTA ;  /* 0x0000000000007992 */ /* 0x0003ec0000008000 */
[----:B-1----:R1:W2:Y:S02]  /*0e00*/  ATOM.E.OR.STRONG.SM PT, R8, desc[UR6][R4.64+0x8], R17 ;  /* 0x800008110408798a */ /* 0x0022a4000b1eb106 */
[----:B--2---:R-:W-:Y:S01]  /*0e10*/  NOP ;  /* 0x0000000000007918 */ /* 0x004fe20000000000 */
.L_x_10:
[----:B------:R-:W-:Y:S05]  /*0e20*/  BSYNC.RECONVERGENT B0 ;  /* 0x0000000000007941 */ /* 0x000fea0003800200 */
.L_x_9:
[----:B------:R-:W2:Y:S01]  /*0e30*/  SHFL.IDX PT, R9, R8, RZ, 0x1f ;  /* 0x00001fff08097589 */ /* 0x000ea200000e0000 */
[----:B------:R-:W-:Y:S01]  /*0e40*/  IMAD.MOV.U32 R13, RZ, RZ, 0xff ;  /* 0x000000ffff0d7424 */ /* 0x000fe200078e00ff */
[----:B------:R-:W-:Y:S01]  /*0e50*/  LOP3.LUT R10, R15, 0x7fffff8, RZ, 0xc0, !PT ;  /* 0x07fffff80f0a7812 */ /* 0x000fe200078ec0ff */
[----:B------:R-:W-:Y:S03]  /*0e60*/  BSSY B0, `(.L_x_11) ;  /* 0x0000031000007945 */ /* 0x000fe60003800000 */
[----:B------:R-:W-:-:S04]  /*0e70*/  SHF.L.U32 R10, R13, R10, RZ ;  /* 0x0000000a0d0a7219 */ /* 0x000fc800000006ff */
[----:B--2---:R-:W-:-:S04]  /*0e80*/  LOP3.LUT R9, R10, R9, R17, 0xe0, !PT ;  /* 0x000000090a097212 */ /* 0x004fc800078ee011 */
[----:B------:R-:W-:-:S13]  /*0e90*/  ISETP.NE.AND P0, PT, R9, R10, PT ;  /* 0x0000000a0900720c */ /* 0x000fda0003f05270 */
[----:B------:R-:W-:Y:S05]  /*0ea0*/  @!P0 BRA `(.L_x_12) ;  /* 0x0000000000308947 */ /* 0x000fea0003800000 */
[----:B------:R-:W2:Y:S02]  /*0eb0*/  LD.E.STRONG.SM R8, desc[UR6][R4.64+0x8] ;  /* 0x0000080604087980 */ /* 0x000ea4000c10b900 */
[----:B--2---:R-:W-:Y:S01]  /*0ec0*/  NOP ;  /* 0x0000000000007918 */ /* 0x004fe20000000000 */
[----:B------:R-:W-:Y:S01]  /*0ed0*/  BSSY B1, `(.L_x_13) ;  /* 0x0000008000017945 */ /* 0x000fe20003800000 */
[----:B------:R-:W-:-:S13]  /*0ee0*/  LOP3.LUT P0, RZ, R8, R17, RZ, 0xc0, !PT ;  /* 0x0000001108ff7212 */ /* 0x000fda000780c0ff */
[----:B------:R-:W-:Y:S05]  /*0ef0*/  @!P0 BRA `(.L_x_14) ;  /* 0x0000000000148947 */ /* 0x000fea0003800000 */
.L_x_15:
[----:B------:R-:W2:Y:S02]  /*0f00*/  LD.E.STRONG.SM R8, desc[UR6][R4.64+0x8] ;  /* 0x0000080604087980 */ /* 0x000ea4000c10b900 */
[----:B--2---:R-:W-:Y:S01]  /*0f10*/  NOP ;  /* 0x0000000000007918 */ /* 0x004fe20000000000 */
[----:B------:R-:W-:Y:S05]  /*0f20*/  YIELD ;  /* 0x0000000000007946 */ /* 0x000fea0003800000 */
[----:B------:R-:W-:-:S13]  /*0f30*/  LOP3.LUT P0, RZ, R8, R17, RZ, 0xc0, !PT ;  /* 0x0000001108ff7212 */ /* 0x000fda000780c0ff */
[----:B------:R-:W-:Y:S05]  /*0f40*/  @P0 BRA `(.L_x_15) ;  /* 0xfffffffc00ec0947 */ /* 0x000fea000383ffff */
.L_x_14:
[----:B------:R-:W-:Y:S05]  /*0f50*/  BSYNC B1 ;  /* 0x0000000000017941 */ /* 0x000fea0003800000 */
.L_x_13:
[----:B------:R-:W-:Y:S05]  /*0f60*/  BRA `(.L_x_16) ;  /* 0x0000000000807947 */ /* 0x000fea0003800000 */
.L_x_12:
[----:B------:R-:W-:-:S13]  /*0f70*/  LOP3.LUT P0, RZ, R29, 0x18, RZ, 0xc0, !PT ;  /* 0x000000181dff7812 */ /* 0x000fda000780c0ff */
[----:B------:R-:W-:Y:S05]  /*0f80*/  @P0 BRA `(.L_x_17) ;  /* 0x00000000004c0947 */ /* 0x000fea0003800000 */
[----:B------:R-:W-:-:S04]  /*0f90*/  LOP3.LUT R8, R15, 0x1fffff8, RZ, 0xc0, !PT ;  /* 0x01fffff80f087812 */ /* 0x000fc800078ec0ff */
[----:B------:R-:W-:-:S05]  /*0fa0*/  LOP3.LUT R9, R8, 0x7, R29, 0xf8, !PT ;  /* 0x0000000708097812 */ /* 0x000fca00078ef81d */
[----:B------:R-:W-:-:S05]  /*0fb0*/  IMAD.WIDE.U32 R8, R9, 0x8, R4 ;  /* 0x0000000809087825 */ /* 0x000fca00078e0004 */
[----:B0-----:R0:W5:Y:S01]  /*0fc0*/  LD.E R11, desc[UR6][R8.64+0x20] ;  /* 0x00002006080b7980 */ /* 0x001162000c101900 */
[----:B------:R-:W-:Y:S01]  /*0fd0*/  VOTEU.ANY UR5, UPT, PT ;  /* 0x0000000000057886 */ /* 0x000fe200038e0100 */
[----:B------:R-:W2:Y:S02]  /*0fe0*/  S2R R12, SR_LANEID ;  /* 0x00000000000c7919 */ /* 0x000ea40000000000 */
[----:B--2---:R-:W-:-:S04]  /*0ff0*/  LOP3.LUT R12, R12, 0xfffffff8, RZ, 0xc0, !PT ;  /* 0xfffffff80c0c7812 */ /* 0x004fc800078ec0ff */
[----:B------:R-:W-:-:S04]  /*1000*/  SHF.L.U32 R12, R13, R12, RZ ;  /* 0x0000000c0d0c7219 */ /* 0x000fc800000006ff */
[----:B------:R-:W2:Y:S08]  /*1010*/  MATCH.ANY R13, R12 ;  /* 0x000000000c0d73a1 */ /* 0x000eb000000e8000 */
[----:B------:R-:W3:Y:S01]  /*1020*/  REDUX.OR UR4, R12 ;  /* 0x000000000c0473c4 */ /* 0x000ee20000004000 */
[----:B--2---:R-:W-:-:S13]  /*1030*/  LOP3.LUT P0, RZ, R12, UR5, R13, 0x40, !PT ;  /* 0x000000050cff7c12 */ /* 0x004fda000f80400d */
[----:B0--3--:R-:W-:Y:S05]  /*1040*/  @!P0 BRA.DIV UR4, `(.L_x_18) ;  /* 0x0000000a04e08947 */ /* 0x009fea000b800000 */
[----:B-----5:R-:W0:Y:S02]  /*1050*/  SHFL.BFLY PT, R14, R11, 0x4, 0x181f ;  /* 0x0c981f000b0e7f89 */ /* 0x020e2400000e0000 */
[----:B0-----:R-:W-:-:S05]  /*1060*/  FADD R13, R11, R14 ;  /* 0x0000000e0b0d7221 */ /* 0x001fca0000000000 */
[----:B------:R-:W0:Y:S02]  /*1070*/  SHFL.BFLY PT, R14, R13, 0x2, 0x181f ;  /* 0x0c581f000d0e7f89 */ /* 0x000e2400000e0000 */
[----:B0-----:R-:W-:-:S05]  /*1080*/  FADD R15, R13, R14 ;  /* 0x0000000e0d0f7221 */ /* 0x001fca0000000000 */
[----:B------:R0:W2:Y:S02]  /*1090*/  SHFL.BFLY PT, R14, R15, 0x1, 0x181f ;  /* 0x0c381f000f0e7f89 */ /* 0x0000a400000e0000 */
.L_x_30:
[----:B0-2---:R-:W-:-:S05]  /*10a0*/  FADD R15, R15, R14 ;  /* 0x0000000e0f0f7221 */ /* 0x005fca0000000000 */
[----:B------:R2:W-:Y:S02]  /*10b0*/  ST.E desc[UR6][R8.64+0x20], R15 ;  /* 0x0000200f08007985 */ /* 0x0005e4000c101906 */
.L_x_17:
[----:B------:R-:W-:Y:S05]  /*10c0*/  WARPSYNC.ALL ;  /* 0x0000000000007948 */ /* 0x000fea0003800000 */
[----:B------:R-:W-:Y:S05]  /*10d0*/  @P1 BRA `(.L_x_16) ;  /* 0x0000000000241947 */ /* 0x000fea0003800000 */
[----:B--2---:R-:W2:Y:S01]  /*10e0*/  S2R R8, SR_LANEID ;  /* 0x0000000000087919 */ /* 0x004ea20000000000 */
[----:B------:R-:W-:Y:S01]  /*10f0*/  LOP3.LUT R10, RZ, R10, RZ, 0x33, !PT ;  /* 0x0000000aff0a7212 */ /* 0x000fe200078e33ff */
[----:B------:R-:W-:Y:S02]  /*1100*/  VOTEU.ANY UR4, UPT, PT ;  /* 0x0000000000047886 */ /* 0x000fe400038e0100 */
[----:B------:R-:W-:Y:S01]  /*1110*/  UFLO.U32 UR4, UR4 ;  /* 0x00000004000472bd */ /* 0x000fe200080e0000 */
[----:B------:R-:W3:Y:S02]  /*1120*/  REDUX UR5, R10 ;  /* 0x000000000a0573c4 */ /* 0x000ee40000000000 */
[----:B---3--:R-:W-:-:S03]  /*1130*/  MOV R9, UR5 ;  /* 0x0000000500097c02 */ /* 0x008fc60008000f00 */
[----:B--2---:R-:W-:-:S13]  /*1140*/  ISETP.EQ.U32.AND P0, PT, R8, UR4, PT ;  /* 0x0000000408007c0c */ /* 0x004fda000bf02070 */
[----:B------:R2:W-:Y:S06]  /*1150*/  @P0 MEMBAR.ALL.CTA ;  /* 0x0000000000000992 */ /* 0x0005ec0000008000 */
[----:B--2---:R3:W-:Y:S02]  /*1160*/  @P0 ATOM.E.AND.STRONG.SM PT, RZ, desc[UR6][R4.64+0x8], R9 ;  /* 0x8000080904ff098a */ /* 0x0047e4000a9eb106 */
.L_x_16:
[----:B------:R-:W-:Y:S05]  /*1170*/  BSYNC B0 ;  /* 0x0000000000007941 */ /* 0x000fea0003800000 */
.L_x_11:
[----:B0-----:R-:W1:Y:S01]  /*1180*/  LD.E R7, desc[UR6][R6.64+0x20] ;  /* 0x0000200606077980 */ /* 0x001e62000c101900 */
[----:B--23--:R-:W-:Y:S01]  /*1190*/  I2FP.F32.S32 R9, UR8 ;  /* 0x0000000800097c45 */ /* 0x00cfe20008201400 */
[----:B------:R-:W-:Y:S01]  /*11a0*/  BSSY.RECONVERGENT B0, `(.L_x_19) ;  /* 0x000000f000007945 */ /* 0x000fe20003800200 */
[----:B------:R-:W-:Y:S02]  /*11b0*/  ISETP.GE.AND P2, PT, R2, UR8, PT ;  /* 0x0000000802007c0c */ /* 0x000fe4000bf46270 */
[----:B------:R-:W0:Y:S02]  /*11c0*/  MUFU.RCP R8, R9 ;  /* 0x0000000900087308 */ /* 0x000e240000001000 */
[----:B0-----:R-:W-:-:S04]  /*11d0*/  FFMA R11, -R9, R8, 1 ;  /* 0x3f800000090b7423 */ /* 0x001fc80000000108 */
[----:B------:R-:W-:Y:S01]  /*11e0*/  FFMA R11, R8, R11, R8 ;  /* 0x0000000b080b7223 */ /* 0x000fe20000000008 */
[----:B-1---5:R-:W-:-:S04]  /*11f0*/  FMUL R5, R0, R7 ;  /* 0x0000000700057220 */ /* 0x022fc80000400000 */
[----:B------:R-:W-:-:S04]  /*1200*/  FMUL R4, R0, R5 ;  /* 0x0000000500047220 */ /* 0x000fc80000400000 */
[----:B------:R-:W0:Y:S01]  /*1210*/  FCHK P0, R4, R9 ;  /* 0x0000000904007302 */ /* 0x000e220000000000 */
[----:B------:R-:W-:-:S04]  /*1220*/  FFMA R16, R4, R11, RZ ;  /* 0x0000000b04107223 */ /* 0x000fc800000000ff */
[----:B------:R-:W-:-:S04]  /*1230*/  FFMA R5, -R9, R16, R4 ;  /* 0x0000001009057223 */ /* 0x000fc80000000104 */
[----:B------:R-:W-:Y:S01]  /*1240*/  FFMA R16, R11, R5, R16 ;  /* 0x000000050b107223 */ /* 0x000fe20000000010 */
[----:B0-----:R-:W-:Y:S06]  /*1250*/  @!P0 BRA `(.L_x_20) ;  /* 0x00000000000c8947 */ /* 0x001fec0003800000 */
[----:B------:R-:W-:-:S07]  /*1260*/  MOV R6, 0x1280 ;  /* 0x0000128000067802 */ /* 0x000fce0000000f00 */
[----:B------:R-:W-:Y:S05]  /*1270*/  CALL.REL.NOINC `($__internal_0_$__cuda_sm3x_div_rn_noftz_f32_slowpath) ;  /* 0x0000000800bc7944 */ /* 0x000fea0003c00000 */
[----:B------:R-:W-:-:S07]  /*1280*/  MOV R16, R4 ;  /* 0x0000000400107202 */ /* 0x000fce0000000f00 */
.L_x_20:
[----:B------:R-:W-:Y:S05]  /*1290*/  BSYNC.RECONVERGENT B0 ;  /* 0x0000000000007941 */ /* 0x000fea0003800200 */
.L_x_19:
[----:B------:R-:W-:Y:S05]  /*12a0*/  @P2 EXIT ;  /* 0x000000000000294d */ /* 0x000fea0003800000 */
[----:B------:R-:W0:Y:S01]  /*12b0*/  LDC R17, c[0x0][0x3b8] ;  /* 0x0000ee00ff117b82 */ /* 0x000e220000000800 */
[----:B------:R-:W-:Y:S01]  /*12c0*/  LOP3.LUT R4, RZ, R2, RZ, 0x33, !PT ;  /* 0x00000002ff047212 */ /* 0x000fe200078e33ff */
[----:B------:R-:W-:Y:S03]  /*12d0*/  BSSY.RECONVERGENT B0, `(.L_x_21) ;  /* 0x0000033000007945 */ /* 0x000fe60003800200 */
[----:B0-----:R-:W-:-:S04]  /*12e0*/  IADD3 R4, PT, PT, R4, R17, RZ ;  /* 0x0000001104047210 */ /* 0x001fc80007ffe0ff */
[C---:B------:R-:W-:Y:S02]  /*12f0*/  LOP3.LUT P1, RZ, R4.reuse, 0x400, RZ, 0xc0, !PT ;  /* 0x0000040004ff7812 */ /* 0x040fe4000782c0ff */
[----:B------:R-:W-:-:S11]  /*1300*/  ISETP.GE.U32.AND P0, PT, R4, 0x400, PT ;  /* 0x000004000400780c */ /* 0x000fd60003f06070 */
[----:B------:R-:W-:Y:S05]  /*1310*/  @P1 BRA `(.L_x_22) ;  /* 0x0000000000b81947 */ /* 0x000fea0003800000 */
[----:B------:R-:W0:Y:S01]  /*1320*/  LDCU.128 UR12, c[0x0][0x390] ;  /* 0x00007200ff0c77ac */ /* 0x000e220008000c00 */
[----:B------:R-:W1:Y:S01]  /*1330*/  LDC.64 R12, c[0x0][0x3a0] ;  /* 0x0000e800ff0c7b82 */ /* 0x000e620000000a00 */
[C---:B------:R-:W-:Y:S01]  /*1340*/  IMAD.SHL.U32 R8, R28.reuse, 0x4, RZ ;  /* 0x000000041c087824 */ /* 0x040fe200078e00ff */
[----:B------:R-:W-:-:S04]  /*1350*/  SHF.L.U64.HI R6, R28, 0x2, R3 ;  /* 0x000000021c067819 */ /* 0x000fc80000010203 */
[C---:B0-----:R-:W-:Y:S02]  /*1360*/  IADD3 R4, P1, PT, R8.reuse, UR12, RZ ;  /* 0x0000000c08047c10 */ /* 0x041fe4000ff3e0ff */
[----:B------:R-:W-:Y:S02]  /*1370*/  IADD3 R8, P2, PT, R8, UR14, RZ ;  /* 0x0000000e08087c10 */ /* 0x000fe4000ff5e0ff */
[C---:B------:R-:W-:Y:S02]  /*1380*/  IADD3.X R5, PT, PT, R6.reuse, UR13, RZ, P1, !PT ;  /* 0x0000000d06057c10 */ /* 0x040fe40008ffe4ff */
[----:B------:R-:W-:Y:S01]  /*1390*/  IADD3.X R9, PT, PT, R6, UR15, RZ, P2, !PT ;  /* 0x0000000f06097c10 */ /* 0x000fe200097fe4ff */
[C---:B-1----:R-:W-:Y:S01]  /*13a0*/  IMAD.WIDE.U32 R12, R2.reuse, 0x4, R12 ;  /* 0x00000004020c7825 */ /* 0x042fe200078e000c */
[----:B------:R-:W0:Y:S03]  /*13b0*/  LDCU.128 UR12, c[0x0][0x380] ;  /* 0x00007000ff0c77ac */ /* 0x000e260008000c00 */
[----:B------:R-:W-:-:S02]  /*13c0*/  IMAD.WIDE.U32 R4, R2, 0x4, R4 ;  /* 0x0000000402047825 */ /* 0x000fc400078e0004 */
[----:B------:R-:W2:Y:S02]  /*13d0*/  LDG.E.128 R12, desc[UR6][R12.64] ;  /* 0x000000060c0c7981 */ /* 0x000ea4000c1e1d00 */
[----:B------:R-:W-:Y:S02]  /*13e0*/  IMAD.WIDE.U32 R8, R2, 0x4, R8 ;  /* 0x0000000402087825 */ /* 0x000fe400078e0008 */
[----:B------:R-:W3:Y:S04]  /*13f0*/  LDG.E.128 R4, desc[UR6][R4.64] ;  /* 0x0000000604047981 */ /* 0x000ee8000c1e1d00 */
[----:B------:R-:W4:Y:S01]  /*1400*/  LDG.E.128 R8, desc[UR6][R8.64] ;  /* 0x0000000608087981 */ /* 0x000f22000c1e1d00 */
[----:B------:R-:W-:-:S04]  /*1410*/  IADD3 R19, P1, PT, R28, R2, RZ ;  /* 0x000000021c137210 */ /* 0x000fc80007f3e0ff */
[----:B------:R-:W-:Y:S02]  /*1420*/  IADD3.X R20, PT, PT, RZ, R3, RZ, P1, !PT ;  /* 0x00000003ff147210 */ /* 0x000fe40000ffe4ff */
[C---:B------:R-:W-:Y:S02]  /*1430*/  SHF.L.U32 R18, R19.reuse, 0x2, RZ ;  /* 0x0000000213127819 */ /* 0x040fe400000006ff */
[----:B------:R-:W-:Y:S02]  /*1440*/  SHF.L.U64.HI R19, R19, 0x2, R20 ;  /* 0x0000000213137819 */ /* 0x000fe40000010214 */
[C---:B0-----:R-:W-:Y:S02]  /*1450*/  IADD3 R20, P1, PT, R18.reuse, UR12, RZ ;  /* 0x0000000c12147c10 */ /* 0x041fe4000ff3e0ff */
[----:B------:R-:W-:Y:S02]  /*1460*/  IADD3 R18, P2, PT, R18, UR14, RZ ;  /* 0x0000000e12127c10 */ /* 0x000fe4000ff5e0ff */
[----:B------:R-:W-:-:S02]  /*1470*/  IADD3.X R21, PT, PT, R19, UR13, RZ, P1, !PT ;  /* 0x0000000d13157c10 */ /* 0x000fc40008ffe4ff */
[----:B------:R-:W-:Y:S02]  /*1480*/  IADD3.X R19, PT, PT, R19, UR15, RZ, P2, !PT ;  /* 0x0000000f13137c10 */ /* 0x000fe400097fe4ff */
[----:B------:R-:W-:Y:S01]  /*1490*/  IADD3 R2, PT, PT, R2, 0x400, RZ ;  /* 0x0000040002027810 */ /* 0x000fe20007ffe0ff */
[-C--:B---3--:R-:W-:Y:S01]  /*14a0*/  FMUL R29, R4, R16.reuse ;  /* 0x00000010041d7220 */ /* 0x088fe20000400000 */
[----:B------:R-:W-:Y:S01]  /*14b0*/  FMUL R31, R6, R16 ;  /* 0x00000010061f7220 */ /* 0x000fe20000400000 */
[----:B----4-:R-:W-:Y:S01]  /*14c0*/  FMUL R27, R4, R8 ;  /* 0x00000008041b7220 */ /* 0x010fe20000400000 */
[----:B------:R-:W-:Y:S01]  /*14d0*/  FMUL R25, R6, R10 ;  /* 0x0000000a06197220 */ /* 0x000fe20000400000 */
[-C--:B------:R-:W-:Y:S01]  /*14e0*/  FMUL R4, R5, R16.reuse ;  /* 0x0000001005047220 */ /* 0x080fe20000400000 */
[----:B------:R-:W-:Y:S01]  /*14f0*/  FMUL R6, R7, R16 ;  /* 0x0000001007067220 */ /* 0x000fe20000400000 */
[----:B------:R-:W-:Y:S01]  /*1500*/  FMUL R5, R5, R9 ;  /* 0x0000000905057220 */ /* 0x000fe20000400000 */
[----:B------:R-:W-:Y:S01]  /*1510*/  FMUL R23, R7, R11 ;  /* 0x0000000b07177220 */ /* 0x000fe20000400000 */
[----:B--2---:R-:W-:Y:S01]  /*1520*/  FFMA R29, R8, R12, -R29 ;  /* 0x0000000c081d7223 */ /* 0x004fe2000000081d */
[----:B------:R-:W-:Y:S01]  /*1530*/  FFMA R13, R9, R13, -R4 ;  /* 0x0000000d090d7223 */ /* 0x000fe20000000804 */
[----:B------:R-:W-:Y:S01]  /*1540*/  FFMA R31, R10, R14, -R31 ;  /* 0x0000000e0a1f7223 */ /* 0x000fe2000000081f */
[----:B------:R-:W-:Y:S01]  /*1550*/  FFMA R7, R11, R15, -R6 ;  /* 0x0000000f0b077223 */ /* 0x000fe20000000806 */
[C---:B------:R-:W-:Y:S01]  /*1560*/  FMUL R9, R0.reuse, R5 ;  /* 0x0000000500097220 */ /* 0x040fe20000400000 */
[C---:B------:R-:W-:Y:S01]  /*1570*/  FMUL R4, R0.reuse, R29 ;  /* 0x0000001d00047220 */ /* 0x040fe20000400000 */
[C---:B------:R-:W-:Y:S01]  /*1580*/  FMUL R5, R0.reuse, R13 ;  /* 0x0000000d00057220 */ /* 0x040fe20000400000 */
[C---:B------:R-:W-:Y:S01]  /*1590*/  FMUL R6, R0.reuse, R31 ;  /* 0x0000001f00067220 */ /* 0x040fe20000400000 */
[C---:B------:R-:W-:Y:S01]  /*15a0*/  FMUL R7, R0.reuse, R7 ;  /* 0x0000000700077220 */ /* 0x040fe20000400000 */
[C---:B------:R-:W-:Y:S01]  /*15b0*/  FMUL R8, R0.reuse, R27 ;  /* 0x0000001b00087220 */ /* 0x040fe20000400000 */
[C---:B------:R-:W-:Y:S01]  /*15c0*/  FMUL R10, R0.reuse, R25 ;  /* 0x00000019000a7220 */ /* 0x040fe20000400000 */
[----:B------:R-:W-:-:S02]  /*15d0*/  FMUL R11, R0, R23 ;  /* 0x00000017000b7220 */ /* 0x000fc40000400000 */
[----:B------:R0:W-:Y:S04]  /*15e0*/  STG.E.128 desc[UR6][R20.64], R4 ;  /* 0x0000000414007986 */ /* 0x0001e8000c101d06 */
[----:B------:R0:W-:Y:S02]  /*15f0*/  STG.E.128 desc[UR6][R18.64], R8 ;  /* 0x0000000812007986 */ /* 0x0001e4000c101d06 */
.L_x_22:
[----:B------:R-:W-:Y:S05]  /*1600*/  BSYNC.RECONVERGENT B0 ;  /* 0x0000000000007941 */ /* 0x000fea0003800200 */
.L_x_21:
[----:B------:R-:W-:Y:S05]  /*1610*/  @!P0 EXIT ;  /* 0x000000000000894d */ /* 0x000fea0003800000 */
[----:B0-----:R-:W0:Y:S01]  /*1620*/  LDC.64 R4, c[0x0][0x3a0] ;  /* 0x0000e800ff047b82 */ /* 0x001e220000000a00 */
[----:B------:R-:W1:Y:S01]  /*1630*/  LDCU.128 UR16, c[0x0][0x380] ;  /* 0x00007000ff1077ac */ /* 0x000e620008000c00 */
[C---:B------:R-:W-:Y:S01]  /*1640*/  SHF.L.U64.HI R7, R28.reuse, 0x2, R3 ;  /* 0x000000021c077819 */ /* 0x040fe20000010203 */
[C---:B------:R-:W-:Y:S01]  /*1650*/  IMAD.SHL.U32 R6, R28.reuse, 0x4, RZ ;  /* 0x000000041c067824 */ /* 0x040fe200078e00ff */
[----:B------:R-:W-:Y:S01]  /*1660*/  IADD3 R28, P0, PT, R28, R2, RZ ;  /* 0x000000021c1c7210 */ /* 0x000fe20007f1e0ff */
[----:B------:R-:W2:Y:S02]  /*1670*/  LDCU.128 UR12, c[0x0][0x390] ;  /* 0x00007200ff0c77ac */ /* 0x000ea40008000c00 */
[----:B------:R-:W-:Y:S01]  /*1680*/  IMAD.WIDE.U32 R6, R2, 0x4, R6 ;  /* 0x0000000402067825 */ /* 0x000fe200078e0006 */
[----:B------:R-:W-:Y:S02]  /*1690*/  IADD3.X R3, PT, PT, RZ, R3, RZ, P0, !PT ;  /* 0x00000003ff037210 */ /* 0x000fe400007fe4ff */
[----:B------:R-:W-:-:S02]  /*16a0*/  LEA R18, P1, R28, 0x1000, 0x2 ;  /* 0x000010001c127811 */ /* 0x000fc400078210ff */
[----:B------:R-:W-:Y:S02]  /*16b0*/  IADD3 R32, P0, PT, R6, 0x1000, RZ ;  /* 0x0000100006207810 */ /* 0x000fe40007f1e0ff */
[----:B------:R-:W-:Y:S02]  /*16c0*/  LEA.HI.X R3, R28, RZ, R3, 0x2, P1 ;  /* 0x000000ff1c037211 */ /* 0x000fe400008f1403 */
[----:B------:R-:W-:Y:S02]  /*16d0*/  IADD3.X R6, PT, PT, RZ, R7, RZ, P0, !PT ;  /* 0x00000007ff067210 */ /* 0x000fe400007fe4ff */
[C---:B-1----:R-:W-:Y:S02]  /*16e0*/  IADD3 R28, P1, PT, R18.reuse, UR18, RZ ;  /* 0x00000012121c7c10 */ /* 0x042fe4000ff3e0ff */
[----:B------:R-:W-:Y:S02]  /*16f0*/  IADD3 R18, P3, PT, R18, UR16, RZ ;  /* 0x0000001012127c10 */ /* 0x000fe4000ff7e0ff */
[----:B--2---:R-:W-:Y:S01]  /*1700*/  IADD3 R34, P0, PT, R32, UR12, RZ ;  /* 0x0000000c20227c10 */ /* 0x004fe2000ff1e0ff */
[----:B0-----:R-:W-:Y:S01]  /*1710*/  IMAD.WIDE.U32 R4, R2, 0x4, R4 ;  /* 0x0000000402047825 */ /* 0x001fe200078e0004 */
[----:B------:R-:W-:-:S02]  /*1720*/  IADD3 R32, P2, PT, R32, UR14, RZ ;  /* 0x0000000e20207c10 */ /* 0x000fc4000ff5e0ff */
[C---:B------:R-:W-:Y:S02]  /*1730*/  IADD3.X R19, PT, PT, R3.reuse, UR19, RZ, P1, !PT ;  /* 0x0000001303137c10 */ /* 0x040fe40008ffe4ff */
[----:B------:R-:W-:Y:S02]  /*1740*/  IADD3 R30, P4, PT, R4, 0x1000, RZ ;  /* 0x00001000041e7810 */ /* 0x000fe40007f9e0ff */
[C---:B------:R-:W-:Y:S02]  /*1750*/  IADD3.X R35, PT, PT, R6.reuse, UR13, RZ, P0, !PT ;  /* 0x0000000d06237c10 */ /* 0x040fe400087fe4ff */
[----:B------:R-:W-:Y:S02]  /*1760*/  IADD3.X R33, PT, PT, R6, UR15, RZ, P2, !PT ;  /* 0x0000000f06217c10 */ /* 0x000fe400097fe4ff */
[----:B------:R-:W-:Y:S02]  /*1770*/  IADD3.X R3, PT, PT, R3, UR17, RZ, P3, !PT ;  /* 0x0000001103037c10 */ /* 0x000fe40009ffe4ff */
[----:B------:R-:W-:-:S07]  /*1780*/  IADD3.X R31, PT, PT, RZ, R5, RZ, P4, !PT ;  /* 0x00000005ff1f7210 */ /* 0x000fce00027fe4ff */
.L_x_23:
[----:B0-----:R-:W2:Y:S04]  /*1790*/  LDG.E.128 R4, desc[UR6][R34.64+-0x1000] ;  /* 0xfff0000622047981 */ /* 0x001ea8000c1e1d00 */
[----:B------:R-:W3:Y:S04]  /*17a0*/  LDG.E.128 R8, desc[UR6][R32.64+-0x1000] ;  /* 0xfff0000620087981 */ /* 0x000ee8000c1e1d00 */
[----:B------:R-:W4:Y:S01]  /*17b0*/  LDG.E.128 R12, desc[UR6][R30.64+-0x1000] ;  /* 0xfff000061e0c7981 */ /* 0x000f22000c1e1d00 */
[----:B------:R-:W-:Y:S01]  /*17c0*/  IMAD.MOV.U32 R36, RZ, RZ, R18 ;  /* 0x000000ffff247224 */ /* 0x000fe200078e0012 */
[----:B------:R-:W-:Y:S01]  /*17d0*/  MOV R37, R3 ;  /* 0x0000000300257202 */ /* 0x000fe20000000f00 */
[C---:B--2---:R-:W-:Y:S01]  /*17e0*/  FMUL R21, R4.reuse, R16 ;  /* 0x0000001004157220 */ /* 0x044fe20000400000 */
[----:B---3--:R-:W-:Y:S01]  /*17f0*/  FMUL R23, R4, R8 ;  /* 0x0000000804177220 */ /* 0x008fe20000400000 */
[CC--:B------:R-:W-:Y:S01]  /*1800*/  FMUL R4, R5.reuse, R16.reuse ;  /* 0x0000001005047220 */ /* 0x0c0fe20000400000 */
[----:B------:R-:W-:Y:S01]  /*1810*/  FMUL R25, R5, R9 ;  /* 0x0000000905197220 */ /* 0x000fe20000400000 */
[----:B------:R-:W-:Y:S01]  /*1820*/  FMUL R5, R6, R16 ;  /* 0x0000001006057220 */ /* 0x000fe20000400000 */
[----:B----4-:R-:W-:Y:S01]  /*1830*/  FFMA R21, R8, R12, -R21 ;  /* 0x0000000c08157223 */ /* 0x010fe20000000815 */
[----:B------:R-:W-:Y:S01]  /*1840*/  FFMA R13, R9, R13, -R4 ;  /* 0x0000000d090d7223 */ /* 0x000fe20000000804 */
[----:B------:R-:W-:Y:S01]  /*1850*/  FMUL R4, R7, R16 ;  /* 0x0000001007047220 */ /* 0x000fe20000400000 */
[----:B------:R-:W-:Y:S01]  /*1860*/  FFMA R5, R10, R14, -R5 ;  /* 0x0000000e0a057223 */ /* 0x000fe20000000805 */
[C---:B------:R-:W-:Y:S01]  /*1870*/  FMUL R24, R0.reuse, R23 ;  /* 0x0000001700187220 */ /* 0x040fe20000400000 */
[C---:B------:R-:W-:Y:S01]  /*1880*/  FMUL R20, R0.reuse, R21 ;  /* 0x0000001500147220 */ /* 0x040fe20000400000 */
[----:B------:R-:W-:Y:S01]  /*1890*/  FFMA R15, R11, R15, -R4 ;  /* 0x0000000f0b0f7223 */ /* 0x000fe20000000804 */
[C---:B------:R-:W-:Y:S01]  /*18a0*/  FMUL R21, R0.reuse, R13 ;  /* 0x0000000d00157220 */ /* 0x040fe20000400000 */
[----:B------:R-:W-:Y:S01]  /*18b0*/  FMUL R22, R0, R5 ;  /* 0x0000000500167220 */ /* 0x000fe20000400000 */
[----:B------:R-:W-:Y:S01]  /*18c0*/  FMUL R9, R6, R10 ;  /* 0x0000000a06097220 */ /* 0x000fe20000400000 */
[C---:B------:R-:W-:Y:S01]  /*18d0*/  FMUL R23, R0.reuse, R15 ;  /* 0x0000000f00177220 */ /* 0x040fe20000400000 */
[----:B------:R-:W-:Y:S01]  /*18e0*/  FMUL R27, R7, R11 ;  /* 0x0000000b071b7220 */ /* 0x000fe20000400000 */
[C---:B------:R-:W-:Y:S01]  /*18f0*/  FMUL R25, R0.reuse, R25 ;  /* 0x0000001900197220 */ /* 0x040fe20000400000 */
[----:B------:R-:W-:-:S02]  /*1900*/  FMUL R26, R0, R9 ;  /* 0x00000009001a7220 */ /* 0x000fc40000400000 */
[----:B------:R0:W-:Y:S01]  /*1910*/  STG.E.128 desc[UR6][R36.64+-0x1000], R20 ;  /* 0xfff0001424007986 */ /* 0x0001e2000c101d06 */
[----:B------:R-:W-:Y:S01]  /*1920*/  FMUL R27, R0, R27 ;  /* 0x0000001b001b7220 */ /* 0x000fe20000400000 */
[----:B0-----:R-:W-:Y:S02]  /*1930*/  MOV R20, R28 ;  /* 0x0000001c00147202 */ /* 0x001fe40000000f00 */
[----:B------:R-:W-:-:S05]  /*1940*/  MOV R21, R19 ;  /* 0x0000001300157202 */ /* 0x000fca0000000f00 */
[----:B------:R0:W-:Y:S04]  /*1950*/  STG.E.128 desc[UR6][R20.64+-0x1000], R24 ;  /* 0xfff0001814007986 */ /* 0x0001e8000c101d06 */
[----:B------:R1:W2:Y:S04]  /*1960*/  LDG.E.128 R4, desc[UR6][R34.64] ;  /* 0x0000000622047981 */ /* 0x0002a8000c1e1d00 */
[----:B------:R3:W4:Y:S04]  /*1970*/  LDG.E.128 R8, desc[UR6][R32.64] ;  /* 0x0000000620087981 */ /* 0x000728000c1e1d00 */
[----:B------:R5:W4:Y:S01]  /*1980*/  LDG.E.128 R12, desc[UR6][R30.64] ;  /* 0x000000061e0c7981 */ /* 0x000b22000c1e1d00 */
[----:B------:R-:W-:Y:S01]  /*1990*/  VIADD R2, R2, 0x800 ;  /* 0x0000080002027836 */ /* 0x000fe20000000000 */
[----:B------:R-:W-:-:S02]  /*19a0*/  IADD3 R18, P4, PT, R36, 0x2000, RZ ;  /* 0x0000200024127810 */ /* 0x000fc40007f9e0ff */
[----:B-1----:R-:W-:Y:S02]  /*19b0*/  IADD3 R34, P1, PT, R34, 0x2000, RZ ;  /* 0x0000200022227810 */ /* 0x002fe40007f3e0ff */
[----:B------:R-:W-:Y:S02]  /*19c0*/  ISETP.GE.AND P0, PT, R2, R17, PT ;  /* 0x000000110200720c */ /* 0x000fe40003f06270 */
[----:B------:R-:W-:Y:S02]  /*19d0*/  IADD3 R28, P2, PT, R20, 0x2000, RZ ;  /* 0x00002000141c7810 */ /* 0x000fe40007f5e0ff */
[----:B---3--:R-:W-:Y:S02]  /*19e0*/  IADD3 R32, P3, PT, R32, 0x2000, RZ ;  /* 0x0000200020207810 */ /* 0x008fe40007f7e0ff */
[----:B-----5:R-:W-:Y:S02]  /*19f0*/  IADD3 R30, P5, PT, R30, 0x2000, RZ ;  /* 0x000020001e1e7810 */ /* 0x020fe40007fbe0ff */
[----:B------:R-:W-:-:S02]  /*1a00*/  IADD3.X R35, PT, PT, RZ, R35, RZ, P1, !PT ;  /* 0x00000023ff237210 */ /* 0x000fc40000ffe4ff */
[----:B------:R-:W-:Y:S02]  /*1a10*/  IADD3.X R33, PT, PT, RZ, R33, RZ, P3, !PT ;  /* 0x00000021ff217210 */ /* 0x000fe40001ffe4ff */
[----:B------:R-:W-:Y:S01]  /*1a20*/  IADD3.X R31, PT, PT, RZ, R31, RZ, P5, !PT ;  /* 0x0000001fff1f7210 */ /* 0x000fe20002ffe4ff */
[-C--:B--2---:R-:W-:Y:S01]  /*1a30*/  FMUL R3, R4, R16.reuse ;  /* 0x0000001004037220 */ /* 0x084fe20000400000 */
[----:B------:R-:W-:Y:S01]  /*1a40*/  FMUL R23, R6, R16 ;  /* 0x0000001006177220 */ /* 0x000fe20000400000 */
[----:B----4-:R-:W-:Y:S01]  /*1a50*/  FMUL R19, R4, R8 ;  /* 0x0000000804137220 */ /* 0x010fe20000400000 */
[----:B------:R-:W-:Y:S01]  /*1a60*/  FMUL R4, R5, R16 ;  /* 0x0000001005047220 */ /* 0x000fe20000400000 */
[----:B0-----:R-:W-:Y:S01]  /*1a70*/  FMUL R25, R7, R11 ;  /* 0x0000000b07197220 */ /* 0x001fe20000400000 */
[----:B------:R-:W-:Y:S02]  /*1a80*/  FFMA R3, R8, R12, -R3 ;  /* 0x0000000c08037223 */ /* 0x000fe40000000803 */
[----:B------:R-:W-:Y:S01]  /*1a90*/  FFMA R13, R9, R13, -R4 ;  /* 0x0000000d090d7223 */ /* 0x000fe20000000804 */
[----:B------:R-:W-:Y:S01]  /*1aa0*/  FMUL R4, R7, R16 ;  /* 0x0000001007047220 */ /* 0x000fe20000400000 */
[----:B------:R-:W-:Y:S01]  /*1ab0*/  FMUL R9, R5, R9 ;  /* 0x0000000905097220 */ /* 0x000fe20000400000 */
[----:B------:R-:W-:Y:S01]  /*1ac0*/  FMUL R5, R6, R10 ;  /* 0x0000000a06057220 */ /* 0x000fe20000400000 */
        /* <DEDUP_REMOVED lines=9> */
[----:B------:R-:W-:Y:S01]  /*1b60*/  FMUL R11, R0, R25 ;  /* 0x00000019000b7220 */ /* 0x000fe20000400000 */
[----:B------:R-:W-:Y:S01]  /*1b70*/  IADD3.X R19, PT, PT, RZ, R21, RZ, P2, !PT ;  /* 0x00000015ff137210 */ /* 0x000fe200017fe4ff */
[----:B------:R0:W-:Y:S01]  /*1b80*/  STG.E.128 desc[UR6][R36.64], R4 ;  /* 0x0000000424007986 */ /* 0x0001e2000c101d06 */
[----:B------:R-:W-:-:S03]  /*1b90*/  IMAD.X R3, RZ, RZ, R37, P4 ;  /* 0x000000ffff037224 */ /* 0x000fc600020e0625 */
[----:B------:R0:W-:Y:S01]  /*1ba0*/  STG.E.128 desc[UR6][R20.64], R8 ;  /* 0x0000000814007986 */ /* 0x0001e2000c101d06 */
[----:B------:R-:W-:Y:S05]  /*1bb0*/  @!P0 BRA `(.L_x_23) ;  /* 0xfffffff800f48947 */ /* 0x000fea000383ffff */
[----:B------:R-:W-:Y:S05]  /*1bc0*/  EXIT ;  /* 0x000000000000794d */ /* 0x000fea0003800000 */
.L_x_18:
[----:B------:R-:W-:Y:S01]  /*1bd0*/  HFMA2 R14, -RZ, RZ, 0, 2.384185791015625e-07 ;  /* 0x00000004ff0e7431 */ /* 0x000fe200000001ff */
[----:B------:R-:W-:Y:S01]  /*1be0*/  BSSY B1, `(.L_x_24) ;  /* 0x0000005000017945 */ /* 0x000fe20003800000 */
[----:B-1----:R-:W-:-:S07]  /*1bf0*/  MOV R17, 0x181f ;  /* 0x0000181f00117802 */ /* 0x002fce0000000f00 */
[----:B-----5:R-:W-:Y:S05]  /*1c00*/  WARPSYNC.COLLECTIVE R12, `(.L_x_25) ;  /* 0x000000000c087348 */ /* 0x020fea0003c00000 */
[----:B-----5:R0:W1:Y:S02]  /*1c10*/  SHFL.BFLY P0, R14, R11, R14, R17 ;  /* 0x0c00000e0b0e7389 */ /* 0x0200640000000011 */
[----:B01----:R-:W-:Y:S05]  /*1c20*/  ENDCOLLECTIVE ;  /* 0x000000000000791b */ /* 0x003fea0003800000 */
.L_x_25:
[----:B------:R-:W-:Y:S05]  /*1c30*/  BSYNC B1 ;  /* 0x0000000000017941 */ /* 0x000fea0003800000 */
.L_x_24:
[----:B------:R-:W-:Y:S01]  /*1c40*/  FADD R13, R11, R14 ;  /* 0x0000000e0b0d7221 */ /* 0x000fe20000000000 */
[----:B------:R-:W-:Y:S01]  /*1c50*/  HFMA2 R14, -RZ, RZ, 0, 1.1920928955078125e-07 ;  /* 0x00000002ff0e7431 */ /* 0x000fe200000001ff */
[----:B------:R-:W-:Y:S01]  /*1c60*/  BSSY B1, `(.L_x_26) ;  /* 0x0000006000017945 */ /* 0x000fe20003800000 */
[----:B------:R-:W-:Y:S01]  /*1c70*/  MOV R17, 0x181f ;  /* 0x0000181f00117802 */ /* 0x000fe20000000f00 */
[----:B------:R-:W-:-:S07]  /*1c80*/  IMAD.MOV.U32 R11, RZ, RZ, R13 ;  /* 0x000000ffff0b7224 */ /* 0x000fce00078e000d */
[----:B------:R-:W-:Y:S05]  /*1c90*/  WARPSYNC.COLLECTIVE R12, `(.L_x_27) ;  /* 0x000000000c087348 */ /* 0x000fea0003c00000 */
[----:B------:R0:W1:Y:S02]  /*1ca0*/  SHFL.BFLY P0, R14, R11, R14, R17 ;  /* 0x0c00000e0b0e7389 */ /* 0x0000640000000011 */
[----:B01----:R-:W-:Y:S05]  /*1cb0*/  ENDCOLLECTIVE ;  /* 0x000000000000791b */ /* 0x003fea0003800000 */
.L_x_27:
[----:B------:R-:W-:Y:S05]  /*1cc0*/  BSYNC B1 ;  /* 0x0000000000017941 */ /* 0x000fea0003800000 */
.L_x_26:
[----:B------:R-:W-:Y:S01]  /*1cd0*/  FADD R15, R13, R14 ;  /* 0x0000000e0d0f7221 */ /* 0x000fe20000000000 */
[----:B------:R-:W-:Y:S01]  /*1ce0*/  HFMA2 R17, -RZ, RZ, 0, 0.0020122528076171875 ;  /* 0x0000181fff117431 */ /* 0x000fe200000001ff */
[----:B------:R-:W-:Y:S01]  /*1cf0*/  BSSY B1, `(.L_x_28) ;  /* 0x0000006000017945 */ /* 0x000fe20003800000 */
[----:B------:R-:W-:Y:S02]  /*1d00*/  IMAD.MOV.U32 R14, RZ, RZ, 0x1 ;  /* 0x00000001ff0e7424 */ /* 0x000fe400078e00ff */
[----:B------:R-:W-:-:S07]  /*1d10*/  MOV R11, R15 ;  /* 0x0000000f000b7202 */ /* 0x000fce0000000f00 */
[----:B------:R-:W-:Y:S05]  /*1d20*/  WARPSYNC.COLLECTIVE R12, `(.L_x_29) ;  /* 0x000000000c087348 */ /* 0x000fea0003c00000 */
[----:B------:R0:W1:Y:S02]  /*1d30*/  SHFL.BFLY P0, R14, R11, R14, R17 ;  /* 0x0c00000e0b0e7389 */ /* 0x0000640000000011 */
[----:B01----:R-:W-:Y:S05]  /*1d40*/  ENDCOLLECTIVE ;  /* 0x000000000000791b */ /* 0x003fea0003800000 */
.L_x_29:
[----:B------:R-:W-:Y:S05]  /*1d50*/  BSYNC B1 ;  /* 0x0000000000017941 */ /* 0x000fea0003800000 */
.L_x_28:
[----:B------:R-:W-:Y:S05]  /*1d60*/  BRA `(.L_x_30) ;  /* 0xfffffff000cc7947 */ /* 0x000fea000383ffff */
        .weak           $__internal_0_$__cuda_sm3x_div_rn_noftz_f32_slowpath
        .type           $__internal_0_$__cuda_sm3x_div_rn_noftz_f32_slowpath,@function
        .size           $__internal_0_$__cuda_sm3x_div_rn_noftz_f32_slowpath,(.L_x_43 - $__internal_0_$__cuda_sm3x_div_rn_noftz_f32_slowpath)
$__internal_0_$__cuda_sm3x_div_rn_noftz_f32_slowpath:
[----:B------:R-:W-:Y:S01]  /*1d70*/  SHF.R.U32.HI R8, RZ, 0x17, R9 ;  /* 0x00000017ff087819 */ /* 0x000fe20000011609 */
[----:B------:R-:W-:Y:S01]  /*1d80*/  BSSY.RECONVERGENT B1, `(.L_x_31) ;  /* 0x0000064000017945 */ /* 0x000fe20003800200 */
[--C-:B------:R-:W-:Y:S01]  /*1d90*/  SHF.R.U32.HI R5, RZ, 0x17, R4.reuse ;  /* 0x00000017ff057819 */ /* 0x100fe20000011604 */
[----:B------:R-:W-:Y:S01]  /*1da0*/  IMAD.MOV.U32 R11, RZ, RZ, R4 ;  /* 0x000000ffff0b7224 */ /* 0x000fe200078e0004 */
[----:B------:R-:W-:Y:S02]  /*1db0*/  LOP3.LUT R8, R8, 0xff, RZ, 0xc0, !PT ;  /* 0x000000ff08087812 */ /* 0x000fe400078ec0ff */
[----:B------:R-:W-:Y:S02]  /*1dc0*/  LOP3.LUT R10, R5, 0xff, RZ, 0xc0, !PT ;  /* 0x000000ff050a7812 */ /* 0x000fe400078ec0ff */
[----:B------:R-:W-:Y:S02]  /*1dd0*/  IADD3 R13, PT, PT, R8, -0x1, RZ ;  /* 0xffffffff080d7810 */ /* 0x000fe40007ffe0ff */
[----:B------:R-:W-:-:S02]  /*1de0*/  IADD3 R12, PT, PT, R10, -0x1, RZ ;  /* 0xffffffff0a0c7810 */ /* 0x000fc40007ffe0ff */
[----:B------:R-:W-:-:S04]  /*1df0*/  ISETP.GT.U32.AND P0, PT, R13, 0xfd, PT ;  /* 0x000000fd0d00780c */ /* 0x000fc80003f04070 */
[----:B------:R-:W-:-:S13]  /*1e00*/  ISETP.GT.U32.OR P0, PT, R12, 0xfd, P0 ;  /* 0x000000fd0c00780c */ /* 0x000fda0000704470 */
[----:B------:R-:W-:Y:S01]  /*1e10*/  @!P0 MOV R7, RZ ;  /* 0x000000ff00078202 */ /* 0x000fe20000000f00 */
[----:B------:R-:W-:Y:S06]  /*1e20*/  @!P0 BRA `(.L_x_32) ;  /* 0x0000000000608947 */ /* 0x000fec0003800000 */
[----:B------:R-:W-:Y:S02]  /*1e30*/  FSETP.GTU.FTZ.AND P0, PT, |R4|, +INF , PT ;  /* 0x7f8000000400780b */ /* 0x000fe40003f1c200 */
[----:B------:R-:W-:Y:S02]  /*1e40*/  FSETP.GTU.FTZ.AND P1, PT, |R9|, +INF , PT ;  /* 0x7f8000000900780b */ /* 0x000fe40003f3c200 */
[----:B------:R-:W-:Y:S02]  /*1e50*/  MOV R5, R9 ;  /* 0x0000000900057202 */ /* 0x000fe40000000f00 */
[----:B------:R-:W-:-:S13]  /*1e60*/  PLOP3.LUT P0, PT, P0, P1, PT, 0xf8, 0x8f ;  /* 0x00000000008f781c */ /* 0x000fda0000703f70 */
[----:B------:R-:W-:Y:S05]  /*1e70*/  @P0 BRA `(.L_x_33) ;  /* 0x00000004004c0947 */ /* 0x000fea0003800000 */
[----:B------:R-:W-:-:S13]  /*1e80*/  LOP3.LUT P0, RZ, R9, 0x7fffffff, R11, 0xc8, !PT ;  /* 0x7fffffff09ff7812 */ /* 0x000fda000780c80b */
[----:B------:R-:W-:Y:S05]  /*1e90*/  @!P0 BRA `(.L_x_34) ;  /* 0x00000004003c8947 */ /* 0x000fea0003800000 */
[C---:B------:R-:W-:Y:S02]  /*1ea0*/  FSETP.NEU.FTZ.AND P3, PT, |R4|.reuse, +INF , PT ;  /* 0x7f8000000400780b */ /* 0x040fe40003f7d200 */
[----:B------:R-:W-:Y:S02]  /*1eb0*/  FSETP.NEU.FTZ.AND P1, PT, |R5|, +INF , PT ;  /* 0x7f8000000500780b */ /* 0x000fe40003f3d200 */
[----:B------:R-:W-:-:S11]  /*1ec0*/  FSETP.NEU.FTZ.AND P0, PT, |R4|, +INF , PT ;  /* 0x7f8000000400780b */ /* 0x000fd60003f1d200 */
[----:B------:R-:W-:Y:S05]  /*1ed0*/  @!P1 BRA !P3, `(.L_x_34) ;  /* 0x00000004002c9947 */ /* 0x000fea0005800000 */
[----:B------:R-:W-:-:S04]  /*1ee0*/  LOP3.LUT P3, RZ, R11, 0x7fffffff, RZ, 0xc0, !PT ;  /* 0x7fffffff0bff7812 */ /* 0x000fc8000786c0ff */
[----:B------:R-:W-:-:S13]  /*1ef0*/  PLOP3.LUT P1, PT, P1, P3, PT, 0x2f, 0xf2 ;  /* 0x0000000000f2781c */ /* 0x000fda0000f26577 */
[----:B------:R-:W-:Y:S05]  /*1f00*/  @P1 BRA `(.L_x_35) ;  /* 0x0000000400181947 */ /* 0x000fea0003800000 */
[----:B------:R-:W-:-:S04]  /*1f10*/  LOP3.LUT P1, RZ, R9, 0x7fffffff, RZ, 0xc0, !PT ;  /* 0x7fffffff09ff7812 */ /* 0x000fc8000782c0ff */
[----:B------:R-:W-:-:S13]  /*1f20*/  PLOP3.LUT P0, PT, P0, P1, PT, 0x2f, 0xf2 ;  /* 0x0000000000f2781c */ /* 0x000fda0000702577 */
[----:B------:R-:W-:Y:S05]  /*1f30*/  @P0 BRA `(.L_x_36) ;  /* 0x0000000400000947 */ /* 0x000fea0003800000 */
[----:B------:R-:W-:Y:S02]  /*1f40*/  ISETP.GE.AND P0, PT, R12, RZ, PT ;  /* 0x000000ff0c00720c */ /* 0x000fe40003f06270 */
[----:B------:R-:W-:-:S11]  /*1f50*/  ISETP.GE.AND P1, PT, R13, RZ, PT ;  /* 0x000000ff0d00720c */ /* 0x000fd60003f26270 */
[----:B------:R-:W-:Y:S01]  /*1f60*/  @P0 MOV R7, RZ ;  /* 0x000000ff00070202 */ /* 0x000fe20000000f00 */
[----:B------:R-:W-:Y:S02]  /*1f70*/  @!P0 IMAD.MOV.U32 R7, RZ, RZ, -0x40 ;  /* 0xffffffc0ff078424 */ /* 0x000fe400078e00ff */
[----:B------:R-:W-:Y:S01]  /*1f80*/  @!P0 FFMA R11, R4, 1.84467440737095516160e+19, RZ ;  /* 0x5f800000040b8823 */ /* 0x000fe200000000ff */
[----:B------:R-:W-:Y:S02]  /*1f90*/  @!P1 FFMA R9, R5, 1.84467440737095516160e+19, RZ ;  /* 0x5f80000005099823 */ /* 0x000fe400000000ff */
[----:B------:R-:W-:-:S07]  /*1fa0*/  @!P1 IADD3 R7, PT, PT, R7, 0x40, RZ ;  /* 0x0000004007079810 */ /* 0x000fce0007ffe0ff */
.L_x_32:
[----:B------:R-:W-:Y:S01]  /*1fb0*/  LEA R4, R8, 0xc0800000, 0x17 ;  /* 0xc080000008047811 */ /* 0x000fe200078eb8ff */
[----:B------:R-:W-:Y:S01]  /*1fc0*/  BSSY.RECONVERGENT B2, `(.L_x_37) ;  /* 0x0000036000027945 */ /* 0x000fe20003800200 */
[----:B------:R-:W-:Y:S02]  /*1fd0*/  IADD3 R10, PT, PT, R10, -0x7f, RZ ;  /* 0xffffff810a0a7810 */ /* 0x000fe40007ffe0ff */
[----:B------:R-:W-:Y:S02]  /*1fe0*/  IADD3 R9, PT, PT, -R4, R9, RZ ;  /* 0x0000000904097210 */ /* 0x000fe40007ffe1ff */
[C---:B------:R-:W-:Y:S01]  /*1ff0*/  IADD3 R8, PT, PT, R10.reuse, 0x7f, -R8 ;  /* 0x0000007f0a087810 */ /* 0x040fe20007ffe808 */
[----:B------:R-:W-:Y:S01]  /*2000*/  IMAD R4, R10, -0x800000, R11 ;  /* 0xff8000000a047824 */ /* 0x000fe200078e020b */
[----:B------:R-:W0:Y:S01]  /*2010*/  MUFU.RCP R5, R9 ;  /* 0x0000000900057308 */ /* 0x000e220000001000 */
[----:B------:R-:W-:Y:S02]  /*2020*/  FADD.FTZ R13, -R9, -RZ ;  /* 0x800000ff090d7221 */ /* 0x000fe40000010100 */
[----:B------:R-:W-:-:S02]  /*2030*/  IMAD.IADD R8, R8, 0x1, R7 ;  /* 0x0000000108087824 */ /* 0x000fc400078e0207 */
[----:B0-----:R-:W-:-:S04]  /*2040*/  FFMA R12, R5, R13, 1 ;  /* 0x3f800000050c7423 */ /* 0x001fc8000000000d */
[----:B------:R-:W-:-:S04]  /*2050*/  FFMA R14, R5, R12, R5 ;  /* 0x0000000c050e7223 */ /* 0x000fc80000000005 */
[----:B------:R-:W-:-:S04]  /*2060*/  FFMA R5, R4, R14, RZ ;  /* 0x0000000e04057223 */ /* 0x000fc800000000ff */
[----:B------:R-:W-:-:S04]  /*2070*/  FFMA R12, R13, R5, R4 ;  /* 0x000000050d0c7223 */ /* 0x000fc80000000004 */
[----:B------:R-:W-:-:S04]  /*2080*/  FFMA R11, R14, R12, R5 ;  /* 0x0000000c0e0b7223 */ /* 0x000fc80000000005 */
[----:B------:R-:W-:-:S04]  /*2090*/  FFMA R12, R13, R11, R4 ;  /* 0x0000000b0d0c7223 */ /* 0x000fc80000000004 */
[----:B------:R-:W-:-:S05]  /*20a0*/  FFMA R4, R14, R12, R11 ;  /* 0x0000000c0e047223 */ /* 0x000fca000000000b */
[----:B------:R-:W-:-:S04]  /*20b0*/  SHF.R.U32.HI R5, RZ, 0x17, R4 ;  /* 0x00000017ff057819 */ /* 0x000fc80000011604 */
[----:B------:R-:W-:-:S04]  /*20c0*/  LOP3.LUT R5, R5, 0xff, RZ, 0xc0, !PT ;  /* 0x000000ff05057812 */ /* 0x000fc800078ec0ff */
[----:B------:R-:W-:-:S04]  /*20d0*/  IADD3 R9, PT, PT, R5, R8, RZ ;  /* 0x0000000805097210 */ /* 0x000fc80007ffe0ff */
[----:B------:R-:W-:-:S04]  /*20e0*/  IADD3 R5, PT, PT, R9, -0x1, RZ ;  /* 0xffffffff09057810 */ /* 0x000fc80007ffe0ff */
[----:B------:R-:W-:-:S13]  /*20f0*/  ISETP.GE.U32.AND P0, PT, R5, 0xfe, PT ;  /* 0x000000fe0500780c */ /* 0x000fda0003f06070 */
[----:B------:R-:W-:Y:S05]  /*2100*/  @!P0 BRA `(.L_x_38) ;  /* 0x0000000000808947 */ /* 0x000fea0003800000 */
[----:B------:R-:W-:-:S13]  /*2110*/  ISETP.GT.AND P0, PT, R9, 0xfe, PT ;  /* 0x000000fe0900780c */ /* 0x000fda0003f04270 */
[----:B------:R-:W-:Y:S05]  /*2120*/  @P0 BRA `(.L_x_39) ;  /* 0x00000000006c0947 */ /* 0x000fea0003800000 */
[----:B------:R-:W-:-:S13]  /*2130*/  ISETP.GE.AND P0, PT, R9, 0x1, PT ;  /* 0x000000010900780c */ /* 0x000fda0003f06270 */
[----:B------:R-:W-:Y:S05]  /*2140*/  @P0 BRA `(.L_x_40) ;  /* 0x0000000000740947 */ /* 0x000fea0003800000 */
[----:B------:R-:W-:Y:S02]  /*2150*/  ISETP.GE.AND P0, PT, R9, -0x18, PT ;  /* 0xffffffe80900780c */ /* 0x000fe40003f06270 */
[----:B------:R-:W-:-:S11]  /*2160*/  LOP3.LUT R4, R4, 0x80000000, RZ, 0xc0, !PT ;  /* 0x8000000004047812 */ /* 0x000fd600078ec0ff */
[----:B------:R-:W-:Y:S05]  /*2170*/  @!P0 BRA `(.L_x_40) ;  /* 0x0000000000688947 */ /* 0x000fea0003800000 */
[CCC-:B------:R-:W-:Y:S01]  /*2180*/  FFMA.RZ R5, R14.reuse, R12.reuse, R11.reuse ;  /* 0x0000000c0e057223 */ /* 0x1c0fe2000000c00b */
[C---:B------:R-:W-:Y:S01]  /*2190*/  IADD3 R10, PT, PT, R9.reuse, 0x20, RZ ;  /* 0x00000020090a7810 */ /* 0x040fe20007ffe0ff */
[CCC-:B------:R-:W-:Y:S01]  /*21a0*/  FFMA.RM R8, R14.reuse, R12.reuse, R11.reuse ;  /* 0x0000000c0e087223 */ /* 0x1c0fe2000000400b */
[----:B------:R-:W-:Y:S02]  /*21b0*/  ISETP.NE.AND P3, PT, R9, RZ, PT ;  /* 0x000000ff0900720c */ /* 0x000fe40003f65270 */
[----:B------:R-:W-:Y:S01]  /*21c0*/  LOP3.LUT R7, R5, 0x7fffff, RZ, 0xc0, !PT ;  /* 0x007fffff05077812 */ /* 0x000fe200078ec0ff */
[----:B------:R-:W-:Y:S01]  /*21d0*/  FFMA.RP R5, R14, R12, R11 ;  /* 0x0000000c0e057223 */ /* 0x000fe2000000800b */
[----:B------:R-:W-:Y:S01]  /*21e0*/  ISETP.NE.AND P1, PT, R9, RZ, PT ;  /* 0x000000ff0900720c */ /* 0x000fe20003f25270 */
[----:B------:R-:W-:Y:S01]  /*21f0*/  IMAD.MOV R9, RZ, RZ, -R9 ;  /* 0x000000ffff097224 */ /* 0x000fe200078e0a09 */
[----:B------:R-:W-:Y:S02]  /*2200*/  LOP3.LUT R7, R7, 0x800000, RZ, 0xfc, !PT ;  /* 0x0080000007077812 */ /* 0x000fe400078efcff */
[----:B------:R-:W-:-:S02]  /*2210*/  FSETP.NEU.FTZ.AND P0, PT, R5, R8, PT ;  /* 0x000000080500720b */ /* 0x000fc40003f1d000 */
[----:B------:R-:W-:Y:S02]  /*2220*/  SHF.L.U32 R10, R7, R10, RZ ;  /* 0x0000000a070a7219 */ /* 0x000fe400000006ff */
[----:B------:R-:W-:Y:S02]  /*2230*/  SEL R8, R9, RZ, P3 ;  /* 0x000000ff09087207 */ /* 0x000fe40001800000 */
[----:B------:R-:W-:Y:S02]  /*2240*/  ISETP.NE.AND P1, PT, R10, RZ, P1 ;  /* 0x000000ff0a00720c */ /* 0x000fe40000f25270 */
[----:B------:R-:W-:Y:S02]  /*2250*/  SHF.R.U32.HI R8, RZ, R8, R7 ;  /* 0x00000008ff087219 */ /* 0x000fe40000011607 */
[----:B------:R-:W-:Y:S02]  /*2260*/  PLOP3.LUT P0, PT, P0, P1, PT, 0xf8, 0x8f ;  /* 0x00000000008f781c */ /* 0x000fe40000703f70 */
[----:B------:R-:W-:-:S02]  /*2270*/  SHF.R.U32.HI R10, RZ, 0x1, R8 ;  /* 0x00000001ff0a7819 */ /* 0x000fc40000011608 */
[----:B------:R-:W-:-:S04]  /*2280*/  SEL R5, RZ, 0x1, !P0 ;  /* 0x00000001ff057807 */ /* 0x000fc80004000000 */
[----:B------:R-:W-:-:S04]  /*2290*/  LOP3.LUT R5, R5, 0x1, R10, 0xf8, !PT ;  /* 0x0000000105057812 */ /* 0x000fc800078ef80a */
[----:B------:R-:W-:-:S04]  /*22a0*/  LOP3.LUT R5, R5, R8, RZ, 0xc0, !PT ;  /* 0x0000000805057212 */ /* 0x000fc800078ec0ff */
[----:B------:R-:W-:-:S04]  /*22b0*/  IADD3 R5, PT, PT, R10, R5, RZ ;  /* 0x000000050a057210 */ /* 0x000fc80007ffe0ff */
[----:B------:R-:W-:Y:S01]  /*22c0*/  LOP3.LUT R4, R5, R4, RZ, 0xfc, !PT ;  /* 0x0000000405047212 */ /* 0x000fe200078efcff */
[----:B------:R-:W-:Y:S06]  /*22d0*/  BRA `(.L_x_40) ;  /* 0x0000000000107947 */ /* 0x000fec0003800000 */
.L_x_39:
[----:B------:R-:W-:-:S04]  /*22e0*/  LOP3.LUT R4, R4, 0x80000000, RZ, 0xc0, !PT ;  /* 0x8000000004047812 */ /* 0x000fc800078ec0ff */
[----:B------:R-:W-:Y:S01]  /*22f0*/  LOP3.LUT R4, R4, 0x7f800000, RZ, 0xfc, !PT ;  /* 0x7f80000004047812 */ /* 0x000fe200078efcff */
[----:B------:R-:W-:Y:S06]  /*2300*/  BRA `(.L_x_40) ;  /* 0x0000000000047947 */ /* 0x000fec0003800000 */
.L_x_38:
[----:B------:R-:W-:-:S07]  /*2310*/  LEA R4, R8, R4, 0x17 ;  /* 0x0000000408047211 */ /* 0x000fce00078eb8ff */
.L_x_40:
[----:B------:R-:W-:Y:S05]  /*2320*/  BSYNC.RECONVERGENT B2 ;  /* 0x0000000000027941 */ /* 0x000fea0003800200 */
.L_x_37:
[----:B------:R-:W-:Y:S05]  /*2330*/  BRA `(.L_x_41) ;  /* 0x0000000000207947 */ /* 0x000fea0003800000 */
.L_x_36:
[----:B------:R-:W-:-:S04]  /*2340*/  LOP3.LUT R4, R9, 0x80000000, R11, 0x48, !PT ;  /* 0x8000000009047812 */ /* 0x000fc800078e480b */
[----:B------:R-:W-:Y:S01]  /*2350*/  LOP3.LUT R4, R4, 0x7f800000, RZ, 0xfc, !PT ;  /* 0x7f80000004047812 */ /* 0x000fe200078efcff */
[----:B------:R-:W-:Y:S06]  /*2360*/  BRA `(.L_x_41) ;  /* 0x0000000000147947 */ /* 0x000fec0003800000 */
.L_x_35:
[----:B------:R-:W-:Y:S01]  /*2370*/  LOP3.LUT R4, R9, 0x80000000, R11, 0x48, !PT ;  /* 0x8000000009047812 */ /* 0x000fe200078e480b */
[----:B------:R-:W-:Y:S06]  /*2380*/  BRA `(.L_x_41) ;  /* 0x00000000000c7947 */ /* 0x000fec0003800000 */
.L_x_34:
[----:B------:R-:W0:Y:S01]  /*2390*/  MUFU.RSQ R4, -QNAN ;  /* 0xffc0000000047908 */ /* 0x000e220000001400 */
[----:B------:R-:W-:Y:S05]  /*23a0*/  BRA `(.L_x_41) ;  /* 0x0000000000047947 */ /* 0x000fea0003800000 */
.L_x_33:
[----:B------:R-:W-:-:S07]  /*23b0*/  FADD.FTZ R4, R4, R5 ;  /* 0x0000000504047221 */ /* 0x000fce0000010000 */
.L_x_41:
[----:B------:R-:W-:Y:S05]  /*23c0*/  BSYNC.RECONVERGENT B1 ;  /* 0x0000000000017941 */ /* 0x000fea0003800200 */
.L_x_31:
[----:B------:R-:W-:-:S04]  /*23d0*/  HFMA2 R7, -RZ, RZ, 0, 0 ;  /* 0x00000000ff077431 */ /* 0x000fc800000001ff */
[----:B0-----:R-:W-:Y:S05]  /*23e0*/  RET.REL.NODEC R6 `(_Z21RMSNormBackwardKernelPfS_PKfS1_S1_S1_iii) ;  /* 0xffffffdc06047950 */ /* 0x001fea0003c3ffff */
.L_x_42:
[----:B------:R-:W-:-:S00]  /*23f0*/  BRA `(.L_x_42) ;  /* 0xfffffffc00fc7947 */ /* 0x000fc0000383ffff */
[----:B------:R-:W-:-:S00]  /*2400*/  NOP ;  /* 0x0000000000007918 */ /* 0x000fc00000000000 */
[----:B------:R-:W-:-:S00]  /*2410*/  NOP ;  /* 0x0000000000007918 */ /* 0x000fc00000000000 */
[----:B------:R-:W-:-:S00]  /*2420*/  NOP ;  /* 0x0000000000007918 */ /* 0x000fc00000000000 */
[----:B------:R-:W-:-:S00]  /*2430*/  NOP ;  /* 0x0000000000007918 */ /* 0x000fc00000000000 */
[----:B------:R-:W-:-:S00]  /*2440*/  NOP ;  /* 0x0000000000007918 */ /* 0x000fc00000000000 */
[----:B------:R-:W-:-:S00]  /*2450*/  NOP ;  /* 0x0000000000007918 */ /* 0x000fc00000000000 */
[----:B------:R-:W-:-:S00]  /*2460*/  NOP ;  /* 0x0000000000007918 */ /* 0x000fc00000000000 */
[----:B------:R-:W-:-:S00]  /*2470*/  NOP ;  /* 0x0000000000007918 */ /* 0x000fc00000000000 */
.L_x_43:


//--------------------- .nv.shared.reserved.0     --------------------------
	.section	.nv.shared.reserved.0,"aw",@nobits
	.weak		__nv_reservedSMEM_offset_0_alias
	.size		__nv_reservedSMEM_offset_0_alias, 0, 64
	.other		__nv_reservedSMEM_offset_0_alias,@"STO_CUDA_RESERVED_SHARED STV_DEFAULT"
__nv_reservedSMEM_offset_0_alias:
	.zero		0
	.zero		64


//--------------------- .nv.global                --------------------------
	.section	.nv.global,"aw",@nobits
.nv.global:
	.type		_ZN34_INTERNAL_8778daa1_4_k_cu_c6b8e9a64cuda3std6ranges3__45__cpo9iter_moveE,@object
	.size		_ZN34_INTERNAL_8778daa1_4_k_cu_c6b8e9a64cuda3std6ranges3__45__cpo9iter_moveE,(_ZN34_INTERNAL_8778daa1_4_k_cu_c6b8e9a64cuda3std3__436_GLOBAL__N__8778daa1_4_k_cu_c6b8e9a66ignoreE - _ZN34_INTERNAL_8778daa1_4_k_cu_c6b8e9a64cuda3std6ranges3__45__cpo9iter_moveE)
_ZN34_INTERNAL_8778daa1_4_k_cu_c6b8e9a64cuda3std6ranges3__45__cpo9iter_moveE:
	.zero		1
	.type		_ZN34_INTERNAL_8778daa1_4_k_cu_c6b8e9a64cuda3std3__436_GLOBAL__N__8778daa1_4_k_cu_c6b8e9a66ignoreE,@object
	.size		_ZN34_INTERNAL_8778daa1_4_k_cu_c6b8e9a64cuda3std3__436_GLOBAL__N__8778daa1_4_k_cu_c6b8e9a66ignoreE,(_ZN34_INTERNAL_8778daa1_4_k_cu_c6b8e9a64cuda3std3__45__cpo4cendE - _ZN34_INTERNAL_8778daa1_4_k_cu_c6b8e9a64cuda3std3__436_GLOBAL__N__8778daa1_4_k_cu_c6b8e9a66ignoreE)
_ZN34_INTERNAL_8778daa1_4_k_cu_c6b8e9a64cuda3std3__436_GLOBAL__N__8778daa1_4_k_cu_c6b8e9a66ignoreE:
	.zero		1
	.type		_ZN34_INTERNAL_8778daa1_4_k_cu_c6b8e9a64cuda3std3__45__cpo4cendE,@object
	.size		_ZN34_INTERNAL_8778daa1_4_k_cu_c6b8e9a64cuda3std3__45__cpo4cendE,(_ZN34_INTERNAL_8778daa1_4_k_cu_c6b8e9a64cuda3std3__45__cpo3endE - _ZN34_INTERNAL_8778daa1_4_k_cu_c6b8e9a64cuda3std3__45__cpo4cendE)
_ZN34_INTERNAL_8778daa1_4_k_cu_c6b8e9a64cuda3std3__45__cpo4cendE:
	.zero		1
	.type		_ZN34_INTERNAL_8778daa1_4_k_cu_c6b8e9a64cuda3std3__45__cpo3endE,@object
	.size		_ZN34_INTERNAL_8778daa1_4_k_cu_c6b8e9a64cuda3std3__45__cpo3endE,(_ZN34_INTERNAL_8778daa1_4_k_cu_c6b8e9a64cuda3std3__48in_placeE - _ZN34_INTERNAL_8778daa1_4_k_cu_c6b8e9a64cuda3std3__45__cpo3endE)
_ZN34_INTERNAL_8778daa1_4_k_cu_c6b8e9a64cuda3std3__45__cpo3endE:
	.zero		1
	.type		_ZN34_INTERNAL_8778daa1_4_k_cu_c6b8e9a64cuda3std3__48in_placeE,@object
	.size		_ZN34_INTERNAL_8778daa1_4_k_cu_c6b8e9a64cuda3std3__48in_placeE,(_ZN34_INTERNAL_8778daa1_4_k_cu_c6b8e9a64cuda3std6ranges3__45__cpo7advanceE - _ZN34_INTERNAL_8778daa1_4_k_cu_c6b8e9a64cuda3std3__48in_placeE)
_ZN34_INTERNAL_8778daa1_4_k_cu_c6b8e9a64cuda3std3__48in_placeE:
	.zero		1
	.type		_ZN34_INTERNAL_8778daa1_4_k_cu_c6b8e9a64cuda3std6ranges3__45__cpo7advanceE,@object
	.size		_ZN34_INTERNAL_8778daa1_4_k_cu_c6b8e9a64cuda3std6ranges3__45__cpo7advanceE,(_ZN34_INTERNAL_8778daa1_4_k_cu_c6b8e9a64cuda3std3__45__cpo5beginE - _ZN34_INTERNAL_8778daa1_4_k_cu_c6b8e9a64cuda3std6ranges3__45__cpo7advanceE)
_ZN34_INTERNAL_8778daa1_4_k_cu_c6b8e9a64cuda3std6ranges3__45__cpo7advanceE:
	.zero		1
	.type		_ZN34_INTERNAL_8778daa1_4_k_cu_c6b8e9a64cuda3std3__45__cpo5beginE,@object
	.size		_ZN34_INTERNAL_8778daa1_4_k_cu_c6b8e9a64cuda3std3__45__cpo5beginE,(_ZN34_INTERNAL_8778daa1_4_k_cu_c6b8e9a64cuda3std3__419piecewise_constructE - _ZN34_INTERNAL_8778daa1_4_k_cu_c6b8e9a64cuda3std3__45__cpo5beginE)
_ZN34_INTERNAL_8778daa1_4_k_cu_c6b8e9a64cuda3std3__45__cpo5beginE:
	.zero		1
	.type		_ZN34_INTERNAL_8778daa1_4_k_cu_c6b8e9a64cuda3std3__419piecewise_constructE,@object
	.size		_ZN34_INTERNAL_8778daa1_4_k_cu_c6b8e9a64cuda3std3__419piecewise_constructE,(_ZN34_INTERNAL_8778daa1_4_k_cu_c6b8e9a64cuda3std3__45__cpo6cbeginE - _ZN34_INTERNAL_8778daa1_4_k_cu_c6b8e9a64cuda3std3__419piecewise_constructE)
_ZN34_INTERNAL_8778daa1_4_k_cu_c6b8e9a64cuda3std3__419piecewise_constructE:
	.zero		1
	.type		_ZN34_INTERNAL_8778daa1_4_k_cu_c6b8e9a64cuda3std3__45__cpo6cbeginE,@object
	.size		_ZN34_INTERNAL_8778daa1_4_k_cu_c6b8e9a64cuda3std3__45__cpo6cbeginE,(_ZN34_INTERNAL_8778daa1_4_k_cu_c6b8e9a64cuda3std6ranges3__45__cpo4swapE - _ZN34_INTERNAL_8778daa1_4_k_cu_c6b8e9a64cuda3std3__45__cpo6cbeginE)
_ZN34_INTERNAL_8778daa1_4_k_cu_c6b8e9a64cuda3std3__45__cpo6cbeginE:
	.zero		1
	.type		_ZN34_INTERNAL_8778daa1_4_k_cu_c6b8e9a64cuda3std6ranges3__45__cpo4swapE,@object
	.size		_ZN34_INTERNAL_8778daa1_4_k_cu_c6b8e9a64cuda3std6ranges3__45__cpo4swapE,(.L_7 - _ZN34_INTERNAL_8778daa1_4_k_cu_c6b8e9a64cuda3std6ranges3__45__cpo4swapE)
_ZN34_INTERNAL_8778daa1_4_k_cu_c6b8e9a64cuda3std6ranges3__45__cpo4swapE:
	.zero		1
.L_7:


//--------------------- .nv.constant0._Z21RMSNormBackwardKernelPfS_PKfS1_S1_S1_iii --------------------------
	.section	.nv.constant0._Z21RMSNormBackwardKernelPfS_PKfS1_S1_S1_iii,"a",@progbits
	.sectionflags	@""
	.align	4
.nv.constant0._Z21RMSNormBackwardKernelPfS_PKfS1_S1_S1_iii:
	.zero		956


//--------------------- SYMBOLS --------------------------

	.type		.nv.reservedSmem.offset0,@object
	.size		.nv.reservedSmem.offset0,0x4
